//
// Generated by NVIDIA NVVM Compiler
//
// Compiler Build ID: CL-36424714
// Cuda compilation tools, release 13.0, V13.0.88
// Based on NVVM 20.0.0
//

.version 9.0
.target sm_100
.address_size 64

	// .globl	bgr_u8_to_rgb_f16_planar
// _ZZ14enhance_kernelE9tile_luma has been demoted

.visible .entry bgr_u8_to_rgb_f16_planar(
	.param .u64 .ptr .align 1 bgr_u8_to_rgb_f16_planar_param_0,
	.param .u64 .ptr .align 1 bgr_u8_to_rgb_f16_planar_param_1,
	.param .u32 bgr_u8_to_rgb_f16_planar_param_2,
	.param .u32 bgr_u8_to_rgb_f16_planar_param_3
)
{
	.reg .pred 	%p<4>;
	.reg .b16 	%rs<7>;
	.reg .b32 	%r<16>;
	.reg .b32 	%f<7>;
	.reg .b64 	%rd<12>;

	ld.param.u64 	%rd1, [bgr_u8_to_rgb_f16_planar_param_0];
	ld.param.u64 	%rd2, [bgr_u8_to_rgb_f16_planar_param_1];
	ld.param.u32 	%r3, [bgr_u8_to_rgb_f16_planar_param_2];
	ld.param.u32 	%r5, [bgr_u8_to_rgb_f16_planar_param_3];
	mov.u32 	%r6, %ntid.x;
	mov.u32 	%r7, %ctaid.x;
	mov.u32 	%r8, %tid.x;
	mad.lo.s32 	%r1, %r6, %r7, %r8;
	mov.u32 	%r9, %ntid.y;
	mov.u32 	%r10, %ctaid.y;
	mov.u32 	%r11, %tid.y;
	mad.lo.s32 	%r12, %r9, %r10, %r11;
	setp.ge.s32 	%p1, %r1, %r3;
	setp.ge.s32 	%p2, %r12, %r5;
	or.pred  	%p3, %p1, %p2;
	@%p3 bra 	$L__BB0_2;
	cvta.to.global.u64 	%rd3, %rd1;
	cvta.to.global.u64 	%rd4, %rd2;
	mad.lo.s32 	%r13, %r3, %r12, %r1;
	mul.lo.s32 	%r14, %r13, 3;
	cvt.s64.s32 	%rd5, %r14;
	add.s64 	%rd6, %rd3, %rd5;
	ld.global.u8 	%rs4, [%rd6+2];
	cvt.rn.f32.u16 	%f4, %rs4;
	div.rn.f32 	%f1, %f4, 0f437F0000;
	// begin inline asm
	{  cvt.rn.f16.f32 %rs1, %f1;}

	// end inline asm
	mul.wide.s32 	%rd7, %r13, 2;
	add.s64 	%rd8, %rd4, %rd7;
	st.global.u16 	[%rd8], %rs1;
	ld.global.u8 	%rs5, [%rd6+1];
	cvt.rn.f32.u16 	%f5, %rs5;
	div.rn.f32 	%f2, %f5, 0f437F0000;
	// begin inline asm
	{  cvt.rn.f16.f32 %rs2, %f2;}

	// end inline asm
	mul.lo.s32 	%r15, %r5, %r3;
	mul.wide.s32 	%rd9, %r15, 2;
	add.s64 	%rd10, %rd8, %rd9;
	st.global.u16 	[%rd10], %rs2;
	ld.global.u8 	%rs6, [%rd6];
	cvt.rn.f32.u16 	%f6, %rs6;
	div.rn.f32 	%f3, %f6, 0f437F0000;
	// begin inline asm
	{  cvt.rn.f16.f32 %rs3, %f3;}

	// end inline asm
	add.s64 	%rd11, %rd10, %rd9;
	st.global.u16 	[%rd11], %rs3;
$L__BB0_2:
	ret;

}
	// .globl	enhance_kernel
.visible .entry enhance_kernel(
	.param .u64 .ptr .align 1 enhance_kernel_param_0,
	.param .u64 .ptr .align 1 enhance_kernel_param_1,
	.param .u32 enhance_kernel_param_2,
	.param .u32 enhance_kernel_param_3,
	.param .f32 enhance_kernel_param_4,
	.param .f32 enhance_kernel_param_5
)
{
	.reg .pred 	%p<41>;
	.reg .b16 	%rs<31>;
	.reg .b32 	%r<112>;
	.reg .b32 	%f<183>;
	.reg .b64 	%rd<50>;
	// demoted variable
	.shared .align 4 .b8 _ZZ14enhance_kernelE9tile_luma[1296];
	ld.param.u64 	%rd5, [enhance_kernel_param_0];
	ld.param.u64 	%rd4, [enhance_kernel_param_1];
	ld.param.u32 	%r30, [enhance_kernel_param_2];
	ld.param.u32 	%r31, [enhance_kernel_param_3];
	ld.param.f32 	%f56, [enhance_kernel_param_4];
	cvta.to.global.u64 	%rd1, %rd5;
	mov.u32 	%r1, %tid.x;
	mov.u32 	%r2, %tid.y;
	mov.u32 	%r32, %ctaid.x;
	shl.b32 	%r33, %r32, 4;
	mov.u32 	%r34, %ctaid.y;
	shl.b32 	%r35, %r34, 4;
	add.s32 	%r3, %r33, %r1;
	add.s32 	%r4, %r35, %r2;
	mul.lo.s32 	%r36, %r31, %r30;
	mul.wide.s32 	%rd6, %r36, 2;
	add.s64 	%rd2, %rd1, %rd6;
	add.s64 	%rd3, %rd2, %rd6;
	add.s32 	%r5, %r30, -1;
	min.s32 	%r37, %r3, %r5;
	max.s32 	%r6, %r37, 0;
	add.s32 	%r7, %r31, -1;
	min.s32 	%r38, %r4, %r7;
	max.s32 	%r39, %r38, 0;
	mul.lo.s32 	%r8, %r39, %r30;
	add.s32 	%r40, %r8, %r6;
	mul.wide.s32 	%rd7, %r40, 2;
	add.s64 	%rd8, %rd1, %rd7;
	ld.global.u16 	%rs1, [%rd8];
	// begin inline asm
	{  cvt.f32.f16 %f57, %rs1;}

	// end inline asm
	add.s64 	%rd9, %rd2, %rd7;
	ld.global.u16 	%rs2, [%rd9];
	// begin inline asm
	{  cvt.f32.f16 %f58, %rs2;}

	// end inline asm
	add.s64 	%rd10, %rd3, %rd7;
	ld.global.u16 	%rs3, [%rd10];
	// begin inline asm
	{  cvt.f32.f16 %f59, %rs3;}

	// end inline asm
	mul.f32 	%f60, %f58, 0f3F1645A2;
	fma.rn.f32 	%f61, %f57, 0f3E991687, %f60;
	fma.rn.f32 	%f62, %f59, 0f3DE978D5, %f61;
	mov.u32 	%r41, _ZZ14enhance_kernelE9tile_luma;
	mad.lo.s32 	%r9, %r2, 72, %r41;
	add.s32 	%r10, %r9, 72;
	shl.b32 	%r42, %r1, 2;
	add.s32 	%r11, %r10, %r42;
	st.shared.f32 	[%r11+4], %f62;
	setp.eq.s32 	%p3, %r1, 15;
	@%p3 bra 	$L__BB1_3;
	setp.ne.s32 	%p4, %r1, 0;
	@%p4 bra 	$L__BB1_4;
	add.s32 	%r47, %r3, -1;
	min.s32 	%r48, %r47, %r5;
	max.s32 	%r49, %r48, 0;
	add.s32 	%r50, %r8, %r49;
	mul.wide.s32 	%rd15, %r50, 2;
	add.s64 	%rd16, %rd1, %rd15;
	ld.global.u16 	%rs7, [%rd16];
	// begin inline asm
	{  cvt.f32.f16 %f69, %rs7;}

	// end inline asm
	add.s64 	%rd17, %rd2, %rd15;
	ld.global.u16 	%rs8, [%rd17];
	// begin inline asm
	{  cvt.f32.f16 %f70, %rs8;}

	// end inline asm
	add.s64 	%rd18, %rd3, %rd15;
	ld.global.u16 	%rs9, [%rd18];
	// begin inline asm
	{  cvt.f32.f16 %f71, %rs9;}

	// end inline asm
	mul.f32 	%f72, %f70, 0f3F1645A2;
	fma.rn.f32 	%f73, %f69, 0f3E991687, %f72;
	fma.rn.f32 	%f74, %f71, 0f3DE978D5, %f73;
	st.shared.f32 	[%r10], %f74;
	bra.uni 	$L__BB1_4;
$L__BB1_3:
	add.s32 	%r43, %r3, 1;
	min.s32 	%r44, %r43, %r5;
	max.s32 	%r45, %r44, 0;
	add.s32 	%r46, %r8, %r45;
	mul.wide.s32 	%rd11, %r46, 2;
	add.s64 	%rd12, %rd1, %rd11;
	ld.global.u16 	%rs4, [%rd12];
	// begin inline asm
	{  cvt.f32.f16 %f63, %rs4;}

	// end inline asm
	add.s64 	%rd13, %rd2, %rd11;
	ld.global.u16 	%rs5, [%rd13];
	// begin inline asm
	{  cvt.f32.f16 %f64, %rs5;}

	// end inline asm
	add.s64 	%rd14, %rd3, %rd11;
	ld.global.u16 	%rs6, [%rd14];
	// begin inline asm
	{  cvt.f32.f16 %f65, %rs6;}

	// end inline asm
	mul.f32 	%f66, %f64, 0f3F1645A2;
	fma.rn.f32 	%f67, %f63, 0f3E991687, %f66;
	fma.rn.f32 	%f68, %f65, 0f3DE978D5, %f67;
	st.shared.f32 	[%r9+140], %f68;
$L__BB1_4:
	setp.eq.s32 	%p5, %r2, 15;
	@%p5 bra 	$L__BB1_7;
	setp.ne.s32 	%p6, %r2, 0;
	@%p6 bra 	$L__BB1_8;
	add.s32 	%r58, %r4, -1;
	min.s32 	%r59, %r58, %r7;
	max.s32 	%r60, %r59, 0;
	mad.lo.s32 	%r61, %r60, %r30, %r6;
	mul.wide.s32 	%rd23, %r61, 2;
	add.s64 	%rd24, %rd1, %rd23;
	ld.global.u16 	%rs13, [%rd24];
	// begin inline asm
	{  cvt.f32.f16 %f81, %rs13;}

	// end inline asm
	add.s64 	%rd25, %rd2, %rd23;
	ld.global.u16 	%rs14, [%rd25];
	// begin inline asm
	{  cvt.f32.f16 %f82, %rs14;}

	// end inline asm
	add.s64 	%rd26, %rd3, %rd23;
	ld.global.u16 	%rs15, [%rd26];
	// begin inline asm
	{  cvt.f32.f16 %f83, %rs15;}

	// end inline asm
	mul.f32 	%f84, %f82, 0f3F1645A2;
	fma.rn.f32 	%f85, %f81, 0f3E991687, %f84;
	fma.rn.f32 	%f86, %f83, 0f3DE978D5, %f85;
	add.s32 	%r64, %r41, %r42;
	st.shared.f32 	[%r64+4], %f86;
	bra.uni 	$L__BB1_8;
$L__BB1_7:
	add.s32 	%r51, %r4, 1;
	min.s32 	%r52, %r51, %r7;
	max.s32 	%r53, %r52, 0;
	mad.lo.s32 	%r54, %r53, %r30, %r6;
	mul.wide.s32 	%rd19, %r54, 2;
	add.s64 	%rd20, %rd1, %rd19;
	ld.global.u16 	%rs10, [%rd20];
	// begin inline asm
	{  cvt.f32.f16 %f75, %rs10;}

	// end inline asm
	add.s64 	%rd21, %rd2, %rd19;
	ld.global.u16 	%rs11, [%rd21];
	// begin inline asm
	{  cvt.f32.f16 %f76, %rs11;}

	// end inline asm
	add.s64 	%rd22, %rd3, %rd19;
	ld.global.u16 	%rs12, [%rd22];
	// begin inline asm
	{  cvt.f32.f16 %f77, %rs12;}

	// end inline asm
	mul.f32 	%f78, %f76, 0f3F1645A2;
	fma.rn.f32 	%f79, %f75, 0f3E991687, %f78;
	fma.rn.f32 	%f80, %f77, 0f3DE978D5, %f79;
	add.s32 	%r57, %r41, %r42;
	st.shared.f32 	[%r57+1228], %f80;
$L__BB1_8:
	or.b32  	%r65, %r1, %r2;
	setp.ne.s32 	%p7, %r65, 0;
	@%p7 bra 	$L__BB1_10;
	add.s32 	%r66, %r3, -1;
	add.s32 	%r67, %r4, -1;
	min.s32 	%r68, %r66, %r5;
	max.s32 	%r69, %r68, 0;
	min.s32 	%r70, %r67, %r7;
	max.s32 	%r71, %r70, 0;
	mad.lo.s32 	%r72, %r71, %r30, %r69;
	mul.wide.s32 	%rd27, %r72, 2;
	add.s64 	%rd28, %rd1, %rd27;
	ld.global.u16 	%rs16, [%rd28];
	// begin inline asm
	{  cvt.f32.f16 %f87, %rs16;}

	// end inline asm
	add.s64 	%rd29, %rd2, %rd27;
	ld.global.u16 	%rs17, [%rd29];
	// begin inline asm
	{  cvt.f32.f16 %f88, %rs17;}

	// end inline asm
	add.s64 	%rd30, %rd3, %rd27;
	ld.global.u16 	%rs18, [%rd30];
	// begin inline asm
	{  cvt.f32.f16 %f89, %rs18;}

	// end inline asm
	mul.f32 	%f90, %f88, 0f3F1645A2;
	fma.rn.f32 	%f91, %f87, 0f3E991687, %f90;
	fma.rn.f32 	%f92, %f89, 0f3DE978D5, %f91;
	st.shared.f32 	[_ZZ14enhance_kernelE9tile_luma], %f92;
$L__BB1_10:
	setp.ne.s32 	%p8, %r1, 0;
	setp.ne.s32 	%p9, %r2, 15;
	or.pred  	%p10, %p8, %p9;
	@%p10 bra 	$L__BB1_12;
	add.s32 	%r73, %r3, -1;
	add.s32 	%r74, %r4, 1;
	min.s32 	%r75, %r73, %r5;
	max.s32 	%r76, %r75, 0;
	min.s32 	%r77, %r74, %r7;
	max.s32 	%r78, %r77, 0;
	mad.lo.s32 	%r79, %r78, %r30, %r76;
	mul.wide.s32 	%rd31, %r79, 2;
	add.s64 	%rd32, %rd1, %rd31;
	ld.global.u16 	%rs19, [%rd32];
	// begin inline asm
	{  cvt.f32.f16 %f93, %rs19;}

	// end inline asm
	add.s64 	%rd33, %rd2, %rd31;
	ld.global.u16 	%rs20, [%rd33];
	// begin inline asm
	{  cvt.f32.f16 %f94, %rs20;}

	// end inline asm
	add.s64 	%rd34, %rd3, %rd31;
	ld.global.u16 	%rs21, [%rd34];
	// begin inline asm
	{  cvt.f32.f16 %f95, %rs21;}

	// end inline asm
	mul.f32 	%f96, %f94, 0f3F1645A2;
	fma.rn.f32 	%f97, %f93, 0f3E991687, %f96;
	fma.rn.f32 	%f98, %f95, 0f3DE978D5, %f97;
	st.shared.f32 	[_ZZ14enhance_kernelE9tile_luma+1224], %f98;
$L__BB1_12:
	setp.ne.s32 	%p11, %r1, 15;
	setp.ne.s32 	%p12, %r2, 0;
	or.pred  	%p13, %p11, %p12;
	@%p13 bra 	$L__BB1_14;
	add.s32 	%r87, %r3, 1;
	add.s32 	%r88, %r4, -1;
	min.s32 	%r89, %r87, %r5;
	max.s32 	%r90, %r89, 0;
	min.s32 	%r91, %r88, %r7;
	max.s32 	%r92, %r91, 0;
	mad.lo.s32 	%r93, %r92, %r30, %r90;
	mul.wide.s32 	%rd39, %r93, 2;
	add.s64 	%rd40, %rd1, %rd39;
	ld.global.u16 	%rs25, [%rd40];
	// begin inline asm
	{  cvt.f32.f16 %f105, %rs25;}

	// end inline asm
	add.s64 	%rd41, %rd2, %rd39;
	ld.global.u16 	%rs26, [%rd41];
	// begin inline asm
	{  cvt.f32.f16 %f106, %rs26;}

	// end inline asm
	add.s64 	%rd42, %rd3, %rd39;
	ld.global.u16 	%rs27, [%rd42];
	// begin inline asm
	{  cvt.f32.f16 %f107, %rs27;}

	// end inline asm
	mul.f32 	%f108, %f106, 0f3F1645A2;
	fma.rn.f32 	%f109, %f105, 0f3E991687, %f108;
	fma.rn.f32 	%f110, %f107, 0f3DE978D5, %f109;
	st.shared.f32 	[_ZZ14enhance_kernelE9tile_luma+68], %f110;
	bra.uni 	$L__BB1_16;
$L__BB1_14:
	setp.ne.s32 	%p14, %r1, 15;
	setp.ne.s32 	%p15, %r2, 15;
	or.pred  	%p16, %p14, %p15;
	@%p16 bra 	$L__BB1_16;
	add.s32 	%r80, %r3, 1;
	add.s32 	%r81, %r4, 1;
	min.s32 	%r82, %r80, %r5;
	max.s32 	%r83, %r82, 0;
	min.s32 	%r84, %r81, %r7;
	max.s32 	%r85, %r84, 0;
	mad.lo.s32 	%r86, %r85, %r30, %r83;
	mul.wide.s32 	%rd35, %r86, 2;
	add.s64 	%rd36, %rd1, %rd35;
	ld.global.u16 	%rs22, [%rd36];
	// begin inline asm
	{  cvt.f32.f16 %f99, %rs22;}

	// end inline asm
	add.s64 	%rd37, %rd2, %rd35;
	ld.global.u16 	%rs23, [%rd37];
	// begin inline asm
	{  cvt.f32.f16 %f100, %rs23;}

	// end inline asm
	add.s64 	%rd38, %rd3, %rd35;
	ld.global.u16 	%rs24, [%rd38];
	// begin inline asm
	{  cvt.f32.f16 %f101, %rs24;}

	// end inline asm
	mul.f32 	%f102, %f100, 0f3F1645A2;
	fma.rn.f32 	%f103, %f99, 0f3E991687, %f102;
	fma.rn.f32 	%f104, %f101, 0f3DE978D5, %f103;
	st.shared.f32 	[_ZZ14enhance_kernelE9tile_luma+1292], %f104;
$L__BB1_16:
	bar.sync 	0;
	setp.ge.s32 	%p17, %r4, %r31;
	setp.ge.s32 	%p18, %r3, %r30;
	or.pred  	%p19, %p18, %p17;
	@%p19 bra 	$L__BB1_44;
	ld.shared.f32 	%f1, [%r11+4];
	setp.eq.s32 	%p20, %r4, 0;
	setp.lt.s32 	%p21, %r3, 1;
	or.pred  	%p22, %p21, %p20;
	mov.f32 	%f161, 0f00000000;
	mov.f32 	%f160, 0fBF800000;
	mov.f32 	%f159, 0f3F800000;
	mov.b32 	%r104, 1;
	@%p22 bra 	$L__BB1_19;
	ld.shared.f32 	%f114, [%r11+-72];
	min.f32 	%f159, %f114, 0f3F800000;
	max.f32 	%f160, %f114, 0fBF800000;
	add.f32 	%f161, %f114, 0f00000000;
	mov.b32 	%r104, 0;
$L__BB1_19:
	setp.eq.s32 	%p23, %r4, 0;
	setp.lt.s32 	%p24, %r3, 0;
	or.pred  	%p25, %p24, %p23;
	@%p25 bra 	$L__BB1_21;
	ld.shared.f32 	%f115, [%r11+-68];
	min.f32 	%f159, %f159, %f115;
	max.f32 	%f160, %f160, %f115;
	add.f32 	%f161, %f161, %f115;
	bra.uni 	$L__BB1_22;
$L__BB1_21:
	add.s32 	%r104, %r104, 1;
$L__BB1_22:
	setp.eq.s32 	%p26, %r4, 0;
	add.s32 	%r96, %r3, 1;
	setp.lt.s32 	%p27, %r3, -1;
	setp.ge.s32 	%p28, %r96, %r30;
	or.pred  	%p1, %p27, %p28;
	or.pred  	%p29, %p1, %p26;
	@%p29 bra 	$L__BB1_24;
	ld.shared.f32 	%f116, [%r11+-64];
	min.f32 	%f159, %f159, %f116;
	max.f32 	%f160, %f160, %f116;
	add.f32 	%f161, %f161, %f116;
	bra.uni 	$L__BB1_25;
$L__BB1_24:
	add.s32 	%r104, %r104, 1;
$L__BB1_25:
	setp.lt.s32 	%p30, %r3, 1;
	setp.gt.s32 	%p31, %r3, %r30;
	or.pred  	%p2, %p30, %p31;
	@%p2 bra 	$L__BB1_27;
	ld.shared.f32 	%f117, [%r11];
	min.f32 	%f159, %f159, %f117;
	max.f32 	%f160, %f160, %f117;
	add.f32 	%f161, %f161, %f117;
	bra.uni 	$L__BB1_28;
$L__BB1_27:
	add.s32 	%r104, %r104, 1;
$L__BB1_28:
	setp.lt.s32 	%p32, %r3, 0;
	@%p32 bra 	$L__BB1_30;
	min.f32 	%f159, %f159, %f1;
	max.f32 	%f160, %f160, %f1;
	add.f32 	%f161, %f161, %f1;
	bra.uni 	$L__BB1_31;
$L__BB1_30:
	add.s32 	%r104, %r104, 1;
$L__BB1_31:
	@%p1 bra 	$L__BB1_33;
	ld.shared.f32 	%f118, [%r11+8];
	min.f32 	%f159, %f159, %f118;
	max.f32 	%f160, %f160, %f118;
	add.f32 	%f161, %f161, %f118;
	bra.uni 	$L__BB1_34;
$L__BB1_33:
	add.s32 	%r104, %r104, 1;
$L__BB1_34:
	add.s32 	%r23, %r4, 1;
	setp.ge.u32 	%p33, %r23, %r31;
	or.pred  	%p34, %p2, %p33;
	@%p34 bra 	$L__BB1_36;
	ld.shared.f32 	%f119, [%r11+72];
	min.f32 	%f159, %f159, %f119;
	max.f32 	%f160, %f160, %f119;
	add.f32 	%f161, %f161, %f119;
	bra.uni 	$L__BB1_37;
$L__BB1_36:
	add.s32 	%r104, %r104, 1;
$L__BB1_37:
	setp.ge.u32 	%p35, %r23, %r31;
	setp.lt.s32 	%p36, %r3, 0;
	or.pred  	%p37, %p36, %p35;
	@%p37 bra 	$L__BB1_39;
	ld.shared.f32 	%f120, [%r11+76];
	min.f32 	%f159, %f159, %f120;
	max.f32 	%f160, %f160, %f120;
	add.f32 	%f161, %f161, %f120;
	bra.uni 	$L__BB1_40;
$L__BB1_39:
	add.s32 	%r104, %r104, 1;
$L__BB1_40:
	setp.ge.u32 	%p38, %r23, %r31;
	or.pred  	%p39, %p1, %p38;
	@%p39 bra 	$L__BB1_42;
	ld.shared.f32 	%f121, [%r11+80];
	min.f32 	%f159, %f159, %f121;
	max.f32 	%f160, %f160, %f121;
	add.f32 	%f161, %f161, %f121;
	bra.uni 	$L__BB1_43;
$L__BB1_42:
	add.s32 	%r104, %r104, 1;
$L__BB1_43:
	cvt.rn.f32.u32 	%f125, %r104;
	mov.f32 	%f126, 0f41100000;
	sub.f32 	%f127, %f126, %f125;
	div.rn.f32 	%f128, %f161, %f127;
	sub.f32 	%f129, %f1, %f128;
	sub.f32 	%f130, %f160, %f159;
	add.f32 	%f131, %f130, 0f3DCCCCCD;
	div.rn.f32 	%f132, %f130, %f131;
	mul.f32 	%f133, %f56, %f132;
	fma.rn.f32 	%f134, %f129, %f133, %f1;
	max.f32 	%f135, %f134, %f159;
	min.f32 	%f136, %f135, %f160;
	mad.lo.s32 	%r98, %r30, %r4, %r3;
	mul.wide.s32 	%rd43, %r98, 2;
	add.s64 	%rd44, %rd1, %rd43;
	ld.global.u16 	%rs28, [%rd44];
	// begin inline asm
	{  cvt.f32.f16 %f122, %rs28;}

	// end inline asm
	add.s64 	%rd45, %rd2, %rd43;
	ld.global.u16 	%rs29, [%rd45];
	// begin inline asm
	{  cvt.f32.f16 %f123, %rs29;}

	// end inline asm
	add.s64 	%rd46, %rd3, %rd43;
	ld.global.u16 	%rs30, [%rd46];
	// begin inline asm
	{  cvt.f32.f16 %f124, %rs30;}

	// end inline asm
	max.f32 	%f137, %f1, 0f358637BD;
	div.rn.f32 	%f138, %f136, %f137;
	max.f32 	%f139, %f122, %f123;
	max.f32 	%f140, %f139, %f124;
	setp.gt.f32 	%p40, %f140, 0f00000000;
	rcp.rn.f32 	%f141, %f140;
	selp.f32 	%f142, %f141, 0f3F800000, %p40;
	min.f32 	%f143, %f138, %f142;
	mul.f32 	%f144, %f122, %f143;
	max.f32 	%f145, %f144, 0f00000000;
	min.f32 	%f146, %f145, 0f3F800000;
	mul.f32 	%f147, %f146, 0f437F0000;
	mul.f32 	%f148, %f123, %f143;
	max.f32 	%f149, %f148, 0f00000000;
	min.f32 	%f150, %f149, 0f3F800000;
	mul.f32 	%f151, %f150, 0f437F0000;
	mul.f32 	%f152, %f124, %f143;
	max.f32 	%f153, %f152, 0f00000000;
	min.f32 	%f154, %f153, 0f3F800000;
	mul.f32 	%f155, %f154, 0f437F0000;
	cvt.rzi.u32.f32 	%r99, %f147;
	mul.lo.s32 	%r100, %r98, 3;
	cvt.s64.s32 	%rd47, %r100;
	cvta.to.global.u64 	%rd48, %rd4;
	add.s64 	%rd49, %rd48, %rd47;
	st.global.u8 	[%rd49], %r99;
	cvt.rzi.u32.f32 	%r101, %f151;
	st.global.u8 	[%rd49+1], %r101;
	cvt.rzi.u32.f32 	%r102, %f155;
	st.global.u8 	[%rd49+2], %r102;
$L__BB1_44:
	ret;

}


// ===== COMPILED SASS (sm_100) =====

	.target	sm_100

	.elftype	@"ET_EXEC"


//--------------------- .note.nv.tkinfo           --------------------------
	.section	.note.nv.tkinfo,"",@"SHT_NOTE"
	.sectionflags	@"SHF_NOTE_NV_TKINFO"
	.tkinfo
        /*0018*/ 	.word	0x00000002
        /*0030*/ 	.string	""
        /*0030*/ 	.string	"ptxas"
        /*0030*/ 	.string	"Cuda compilation tools, release 13.0, V13.0.88"
        /*0030*/ 	.string	"Build cuda_13.0.r13.0/compiler.36424714_0"
        /*0030*/ 	.string	"-arch sm_100 -m 64 "



//--------------------- .note.nv.cuinfo           --------------------------
	.section	.note.nv.cuinfo,"",@"SHT_NOTE"
	.sectionflags	@"SHF_NOTE_NV_CUINFO"
        /*0018*/ 	.short	0x0002
        /*001a*/ 	.short	0x0064
        /*001c*/ 	.short	0x0082
	.zero		2


//--------------------- .nv.info                  --------------------------
	.section	.nv.info,"",@"SHT_CUDA_INFO"
	.align	4


	//----- nvinfo : EIATTR_REGCOUNT
	.align		4
        /*0000*/ 	.byte	0x04, 0x2f
        /*0002*/ 	.short	(.L_1 - .L_0)
	.align		4
.L_0:
        /*0004*/ 	.word	index@(bgr_u8_to_rgb_f16_planar)
        /*0008*/ 	.word	0x00000014


	//----- nvinfo : EIATTR_FRAME_SIZE
	.align		4
.L_1:
        /*000c*/ 	.byte	0x04, 0x11
        /*000e*/ 	.short	(.L_3 - .L_2)
	.align		4
.L_2:
        /*0010*/ 	.word	index@($__internal_2_$__cuda_sm3x_div_rn_noftz_f32_slowpath)
        /*0014*/ 	.word	0x00000000


	//----- nvinfo : EIATTR_FRAME_SIZE
	.align		4
.L_3:
        /*0018*/ 	.byte	0x04, 0x11
        /*001a*/ 	.short	(.L_5 - .L_4)
	.align		4
.L_4:
        /*001c*/ 	.word	index@(bgr_u8_to_rgb_f16_planar)
        /*0020*/ 	.word	0x00000000


	//----- nvinfo : EIATTR_REGCOUNT
	.align		4
.L_5:
        /*0024*/ 	.byte	0x04, 0x2f
        /*0026*/ 	.short	(.L_7 - .L_6)
	.align		4
.L_6:
        /*0028*/ 	.word	index@(enhance_kernel)
        /*002c*/ 	.word	0x00000020


	//----- nvinfo : EIATTR_FRAME_SIZE
	.align		4
.L_7:
        /*0030*/ 	.byte	0x04, 0x11
        /*0032*/ 	.short	(.L_9 - .L_8)
	.align		4
.L_8:
        /*0034*/ 	.word	index@($__internal_1_$__cuda_sm3x_div_rn_noftz_f32_slowpath)
        /*0038*/ 	.word	0x00000000


	//----- nvinfo : EIATTR_FRAME_SIZE
	.align		4
.L_9:
        /*003c*/ 	.byte	0x04, 0x11
        /*003e*/ 	.short	(.L_11 - .L_10)
	.align		4
.L_10:
        /*0040*/ 	.word	index@($__internal_0_$__cuda_sm20_rcp_rn_f32_slowpath)
        /*0044*/ 	.word	0x00000000


	//----- nvinfo : EIATTR_FRAME_SIZE
	.align		4
.L_11:
        /*0048*/ 	.byte	0x04, 0x11
        /*004a*/ 	.short	(.L_13 - .L_12)
	.align		4
.L_12:
        /*004c*/ 	.word	index@(enhance_kernel)
        /*0050*/ 	.word	0x00000000


	//----- nvinfo : EIATTR_MIN_STACK_SIZE
	.align		4
.L_13:
        /*0054*/ 	.byte	0x04, 0x12
        /*0056*/ 	.short	(.L_15 - .L_14)
	.align		4
.L_14:
        /*0058*/ 	.word	index@(enhance_kernel)
        /*005c*/ 	.word	0x00000000


	//----- nvinfo : EIATTR_MIN_STACK_SIZE
	.align		4
.L_15:
        /*0060*/ 	.byte	0x04, 0x12
        /*0062*/ 	.short	(.L_17 - .L_16)
	.align		4
.L_16:
        /*0064*/ 	.word	index@(bgr_u8_to_rgb_f16_planar)
        /*0068*/ 	.word	0x00000000
.L_17:


//--------------------- .nv.compat                --------------------------
	.section	.nv.compat,"",@"SHT_CUDA_COMPAT_INFO"
	.align	4
        /*0000*/ 	.byte	0x02, 0x09, 0x00, 0x00, 0x02, 0x02, 0x01, 0x00, 0x02, 0x05, 0x05, 0x00, 0x03, 0x07, 0x01, 0x01
        /*0010*/ 	.byte	0x02, 0x03, 0x00, 0x00, 0x02, 0x06, 0x01, 0x00, 0x04, 0x0b, 0x08, 0x00, 0x01, 0x00, 0x00, 0x00
        /*0020*/ 	.byte	0x00, 0x00, 0x00, 0x00


//--------------------- .nv.info.enhance_kernel   --------------------------
	.section	.nv.info.enhance_kernel,"",@"SHT_CUDA_INFO"
	.sectionflags	@""
	.align	4


	//----- nvinfo : EIATTR_CUDA_API_VERSION
	.align		4
        /*0000*/ 	.byte	0x04, 0x37
        /*0002*/ 	.short	(.L_19 - .L_18)
.L_18:
        /*0004*/ 	.word	0x00000082


	//----- nvinfo : EIATTR_KPARAM_INFO
	.align		4
.L_19:
        /*0008*/ 	.byte	0x04, 0x17
        /*000a*/ 	.short	(.L_21 - .L_20)
.L_20:
        /*000c*/ 	.word	0x00000000
        /*0010*/ 	.short	0x0005
        /*0012*/ 	.short	0x001c
        /*0014*/ 	.byte	0x00, 0xf0, 0x11, 0x00


	//----- nvinfo : EIATTR_KPARAM_INFO
	.align		4
.L_21:
        /*0018*/ 	.byte	0x04, 0x17
        /*001a*/ 	.short	(.L_23 - .L_22)
.L_22:
        /*001c*/ 	.word	0x00000000
        /*0020*/ 	.short	0x0004
        /*0022*/ 	.short	0x0018
        /*0024*/ 	.byte	0x00, 0xf0, 0x11, 0x00


	//----- nvinfo : EIATTR_KPARAM_INFO
	.align		4
.L_23:
        /*0028*/ 	.byte	0x04, 0x17
        /*002a*/ 	.short	(.L_25 - .L_24)
.L_24:
        /*002c*/ 	.word	0x00000000
        /*0030*/ 	.short	0x0003
        /*0032*/ 	.short	0x0014
        /*0034*/ 	.byte	0x00, 0xf0, 0x11, 0x00


	//----- nvinfo : EIATTR_KPARAM_INFO
	.align		4
.L_25:
        /*0038*/ 	.byte	0x04, 0x17
        /*003a*/ 	.short	(.L_27 - .L_26)
.L_26:
        /*003c*/ 	.word	0x00000000
        /*0040*/ 	.short	0x0002
        /*0042*/ 	.short	0x0010
        /*0044*/ 	.byte	0x00, 0xf0, 0x11, 0x00


	//----- nvinfo : EIATTR_KPARAM_INFO
	.align		4
.L_27:
        /*0048*/ 	.byte	0x04, 0x17
        /*004a*/ 	.short	(.L_29 - .L_28)
.L_28:
        /*004c*/ 	.word	0x00000000
        /*0050*/ 	.short	0x0001
        /*0052*/ 	.short	0x0008
        /*0054*/ 	.byte	0x00, 0xf5, 0x21, 0x00


	//----- nvinfo : EIATTR_KPARAM_INFO
	.align		4
.L_29:
        /*0058*/ 	.byte	0x04, 0x17
        /*005a*/ 	.short	(.L_31 - .L_30)
.L_30:
        /*005c*/ 	.word	0x00000000
        /*0060*/ 	.short	0x0000
        /*0062*/ 	.short	0x0000
        /*0064*/ 	.byte	0x00, 0xf5, 0x21, 0x00


	//----- nvinfo : EIATTR_SPARSE_MMA_MASK
	.align		4
.L_31:
        /*0068*/ 	.byte	0x03, 0x50
        /*006a*/ 	.short	0x0000


	//----- nvinfo : EIATTR_MAXREG_COUNT
	.align		4
        /*006c*/ 	.byte	0x03, 0x1b
        /*006e*/ 	.short	0x00ff


	//----- nvinfo : EIATTR_NUM_BARRIERS
	.align		4
        /*0070*/ 	.byte	0x02, 0x4c
        /*0072*/ 	.byte	0x01
	.zero		1


	//----- nvinfo : EIATTR_MERCURY_ISA_VERSION
	.align		4
        /*0074*/ 	.byte	0x03, 0x5f
        /*0076*/ 	.short	0x0101


	//----- nvinfo : EIATTR_VRC_CTA_INIT_COUNT
	.align		4
        /*0078*/ 	.byte	0x02, 0x4a
	.zero		1
	.zero		1


	//----- nvinfo : EIATTR_EXIT_INSTR_OFFSETS
	.align		4
        /*007c*/ 	.byte	0x04, 0x1c
        /*007e*/ 	.short	(.L_33 - .L_32)


	//   ....[0]....
.L_32:
        /*0080*/ 	.word	0x00000bd0


	//   ....[1]....
        /*0084*/ 	.word	0x000015f0


	//----- nvinfo : EIATTR_CRS_STACK_SIZE
	.align		4
.L_33:
        /*0088*/ 	.byte	0x04, 0x1e
        /*008a*/ 	.short	(.L_35 - .L_34)
.L_34:
        /*008c*/ 	.word	0x00000000


	//----- nvinfo : EIATTR_CBANK_PARAM_SIZE
	.align		4
.L_35:
        /*0090*/ 	.byte	0x03, 0x19
        /*0092*/ 	.short	0x0020


	//----- nvinfo : EIATTR_PARAM_CBANK
	.align		4
        /*0094*/ 	.byte	0x04, 0x0a
        /*0096*/ 	.short	(.L_37 - .L_36)
	.align		4
.L_36:
        /*0098*/ 	.word	index@(.nv.constant0.enhance_kernel)
        /*009c*/ 	.short	0x0380
        /*009e*/ 	.short	0x0020


	//----- nvinfo : EIATTR_SW_WAR
	.align		4
.L_37:
        /*00a0*/ 	.byte	0x04, 0x36
        /*00a2*/ 	.short	(.L_39 - .L_38)
.L_38:
        /*00a4*/ 	.word	0x00000008
.L_39:


//--------------------- .nv.info.bgr_u8_to_rgb_f16_planar --------------------------
	.section	.nv.info.bgr_u8_to_rgb_f16_planar,"",@"SHT_CUDA_INFO"
	.sectionflags	@""
	.align	4


	//----- nvinfo : EIATTR_CUDA_API_VERSION
	.align		4
        /*0000*/ 	.byte	0x04, 0x37
        /*0002*/ 	.short	(.L_41 - .L_40)
.L_40:
        /*0004*/ 	.word	0x00000082


	//----- nvinfo : EIATTR_KPARAM_INFO
	.align		4
.L_41:
        /*0008*/ 	.byte	0x04, 0x17
        /*000a*/ 	.short	(.L_43 - .L_42)
.L_42:
        /*000c*/ 	.word	0x00000000
        /*0010*/ 	.short	0x0003
        /*0012*/ 	.short	0x0014
        /*0014*/ 	.byte	0x00, 0xf0, 0x11, 0x00


	//----- nvinfo : EIATTR_KPARAM_INFO
	.align		4
.L_43:
        /*0018*/ 	.byte	0x04, 0x17
        /*001a*/ 	.short	(.L_45 - .L_44)
.L_44:
        /*001c*/ 	.word	0x00000000
        /*0020*/ 	.short	0x0002
        /*0022*/ 	.short	0x0010
        /*0024*/ 	.byte	0x00, 0xf0, 0x11, 0x00


	//----- nvinfo : EIATTR_KPARAM_INFO
	.align		4
.L_45:
        /*0028*/ 	.byte	0x04, 0x17
        /*002a*/ 	.short	(.L_47 - .L_46)
.L_46:
        /*002c*/ 	.word	0x00000000
        /*0030*/ 	.short	0x0001
        /*0032*/ 	.short	0x0008
        /*0034*/ 	.byte	0x00, 0xf5, 0x21, 0x00


	//----- nvinfo : EIATTR_KPARAM_INFO
	.align		4
.L_47:
        /*0038*/ 	.byte	0x04, 0x17
        /*003a*/ 	.short	(.L_49 - .L_48)
.L_48:
        /*003c*/ 	.word	0x00000000
        /*0040*/ 	.short	0x0000
        /*0042*/ 	.short	0x0000
        /*0044*/ 	.byte	0x00, 0xf5, 0x21, 0x00


	//----- nvinfo : EIATTR_SPARSE_MMA_MASK
	.align		4
.L_49:
        /*0048*/ 	.byte	0x03, 0x50
        /*004a*/ 	.short	0x0000


	//----- nvinfo : EIATTR_MAXREG_COUNT
	.align		4
        /*004c*/ 	.byte	0x03, 0x1b
        /*004e*/ 	.short	0x00ff


	//----- nvinfo : EIATTR_MERCURY_ISA_VERSION
	.align		4
        /*0050*/ 	.byte	0x03, 0x5f
        /*0052*/ 	.short	0x0101


	//----- nvinfo : EIATTR_VRC_CTA_INIT_COUNT
	.align		4
        /*0054*/ 	.byte	0x02, 0x4a
	.zero		1
	.zero		1


	//----- nvinfo : EIATTR_EXIT_INSTR_OFFSETS
	.align		4
        /*0058*/ 	.byte	0x04, 0x1c
        /*005a*/ 	.short	(.L_51 - .L_50)


	//   ....[0]....
.L_50:
        /*005c*/ 	.word	0x000000c0


	//   ....[1]....
        /*0060*/ 	.word	0x000004d0


	//----- nvinfo : EIATTR_CRS_STACK_SIZE
	.align		4
.L_51:
        /*0064*/ 	.byte	0x04, 0x1e
        /*0066*/ 	.short	(.L_53 - .L_52)
.L_52:
        /*0068*/ 	.word	0x00000000


	//----- nvinfo : EIATTR_CBANK_PARAM_SIZE
	.align		4
.L_53:
        /*006c*/ 	.byte	0x03, 0x19
        /*006e*/ 	.short	0x0018


	//----- nvinfo : EIATTR_PARAM_CBANK
	.align		4
        /*0070*/ 	.byte	0x04, 0x0a
        /*0072*/ 	.short	(.L_55 - .L_54)
	.align		4
.L_54:
        /*0074*/ 	.word	index@(.nv.constant0.bgr_u8_to_rgb_f16_planar)
        /*0078*/ 	.short	0x0380
        /*007a*/ 	.short	0x0018


	//----- nvinfo : EIATTR_SW_WAR
	.align		4
.L_55:
        /*007c*/ 	.byte	0x04, 0x36
        /*007e*/ 	.short	(.L_57 - .L_56)
.L_56:
        /*0080*/ 	.word	0x00000008
.L_57:


//--------------------- .nv.callgraph             --------------------------
	.section	.nv.callgraph,"",@"SHT_CUDA_CALLGRAPH"
	.align	4
	.sectionentsize	8
	.align		4
        /*0000*/ 	.word	0x00000000
	.align		4
        /*0004*/ 	.word	0xffffffff
	.align		4
        /*0008*/ 	.word	0x00000000
	.align		4
        /*000c*/ 	.word	0xfffffffe
	.align		4
        /*0010*/ 	.word	0x00000000
	.align		4
        /*0014*/ 	.word	0xfffffffd
	.align		4
        /*0018*/ 	.word	0x00000000
	.align		4
        /*001c*/ 	.word	0xfffffffc


//--------------------- .text.enhance_kernel      --------------------------
	.section	.text.enhance_kernel,"ax",@progbits
	.align	128
        .global         enhance_kernel
        .type           enhance_kernel,@function
        .size           enhance_kernel,(.L_x_52 - enhance_kernel)
        .other          enhance_kernel,@"STO_CUDA_ENTRY STV_DEFAULT"
enhance_kernel:
.text.enhance_kernel:
[----:B------:R-:W-:Y:S01]  /*0000*/  LDC R1, c[0x0][0x37c] ;  /* 0x0000df00ff017b82 */ /* 0x000fe20000000800 */
[----:B------:R-:W0:Y:S07]  /*0010*/  S2R R8, SR_TID.Y ;  /* 0x0000000000087919 */ /* 0x000e2e0000002200 */
[----:B------:R-:W1:Y:S01]  /*0020*/  LDC.64 R10, c[0x0][0x390] ;  /* 0x0000e400ff0a7b82 */ /* 0x000e620000000a00 */
[----:B------:R-:W2:Y:S01]  /*0030*/  LDCU.64 UR4, c[0x0][0x358] ;  /* 0x00006b00ff0477ac */ /* 0x000ea20008000a00 */
[----:B------:R-:W0:Y:S01]  /*0040*/  S2R R5, SR_CTAID.Y ;  /* 0x0000000000057919 */ /* 0x000e220000002600 */
[----:B------:R-:W3:Y:S05]  /*0050*/  S2R R0, SR_TID.X ;  /* 0x0000000000007919 */ /* 0x000eea0000002100 */
[----:B------:R-:W4:Y:S01]  /*0060*/  LDC.64 R12, c[0x0][0x380] ;  /* 0x0000e000ff0c7b82 */ /* 0x000f220000000a00 */
[----:B------:R-:W3:Y:S01]  /*0070*/  S2R R3, SR_CTAID.X ;  /* 0x0000000000037919 */ /* 0x000ee20000002500 */
[----:B-1----:R-:W-:-:S02]  /*0080*/  VIADD R4, R10, 0xffffffff ;  /* 0xffffffff0a047836 */ /* 0x002fc40000000000 */
[----:B------:R-:W-:-:S04]  /*0090*/  IMAD R17, R11, R10, RZ ;  /* 0x0000000a0b117224 */ /* 0x000fc800078e02ff */
[----:B----4-:R-:W-:Y:S01]  /*00a0*/  IMAD.WIDE R14, R17, 0x2, R12 ;  /* 0x00000002110e7825 */ /* 0x010fe200078e020c */
[----:B0-----:R-:W-:Y:S02]  /*00b0*/  LEA R2, R5, R8, 0x4 ;  /* 0x0000000805027211 */ /* 0x001fe400078e20ff */
[----:B------:R-:W-:Y:S01]  /*00c0*/  IADD3 R5, PT, PT, R11, -0x1, RZ ;  /* 0xffffffff0b057810 */ /* 0x000fe20007ffe0ff */
[----:B------:R-:W-:-:S03]  /*00d0*/  IMAD.WIDE R16, R17, 0x2, R14 ;  /* 0x0000000211107825 */ /* 0x000fc600078e020e */
[----:B------:R-:W-:Y:S02]  /*00e0*/  VIMNMX.RELU R27, PT, PT, R2, R5, PT ;  /* 0x00000005021b7248 */ /* 0x000fe40003fe1100 */
[----:B---3--:R-:W-:-:S04]  /*00f0*/  LEA R3, R3, R0, 0x4 ;  /* 0x0000000003037211 */ /* 0x008fc800078e20ff */
[----:B------:R-:W-:-:S05]  /*0100*/  VIMNMX.RELU R9, PT, PT, R3, R4, PT ;  /* 0x0000000403097248 */ /* 0x000fca0003fe1100 */
[----:B------:R-:W-:-:S04]  /*0110*/  IMAD R23, R27, R10, R9 ;  /* 0x0000000a1b177224 */ /* 0x000fc800078e0209 */
[----:B------:R-:W-:-:S04]  /*0120*/  IMAD.WIDE R20, R23, 0x2, R14 ;  /* 0x0000000217147825 */ /* 0x000fc800078e020e */
[C---:B------:R-:W-:Y:S02]  /*0130*/  IMAD.WIDE R18, R23.reuse, 0x2, R12 ;  /* 0x0000000217127825 */ /* 0x040fe400078e020c */
[----:B--2---:R-:W2:Y:S02]  /*0140*/  LDG.E.U16 R20, desc[UR4][R20.64] ;  /* 0x0000000414147981 */ /* 0x004ea4000c1e1500 */
[----:B------:R-:W-:Y:S02]  /*0150*/  IMAD.WIDE R22, R23, 0x2, R16 ;  /* 0x0000000217167825 */ /* 0x000fe400078e0210 */
[----:B------:R-:W3:Y:S04]  /*0160*/  LDG.E.U16 R18, desc[UR4][R18.64] ;  /* 0x0000000412127981 */ /* 0x000ee8000c1e1500 */
[----:B------:R-:W4:Y:S01]  /*0170*/  LDG.E.U16 R22, desc[UR4][R22.64] ;  /* 0x0000000416167981 */ /* 0x000f22000c1e1500 */
[----:B------:R-:W-:Y:S01]  /*0180*/  MOV R7, 0x400 ;  /* 0x0000040000077802 */ /* 0x000fe20000000f00 */
[----:B------:R-:W-:Y:S01]  /*0190*/  BSSY.RECONVERGENT B0, `(.L_x_0) ;  /* 0x000002f000007945 */ /* 0x000fe20003800200 */
[----:B------:R-:W-:Y:S01]  /*01a0*/  ISETP.NE.AND P0, PT, R0, 0xf, PT ;  /* 0x0000000f0000780c */ /* 0x000fe20003f05270 */
[----:B------:R-:W0:Y:S02]  /*01b0*/  S2R R6, SR_CgaCtaId ;  /* 0x0000000000067919 */ /* 0x000e240000008800 */
[----:B0-----:R-:W-:-:S05]  /*01c0*/  LEA R7, R6, R7, 0x18 ;  /* 0x0000000706077211 */ /* 0x001fca00078ec0ff */
[----:B------:R-:W-:Y:S02]  /*01d0*/  IMAD R25, R8, 0x48, R7 ;  /* 0x0000004808197824 */ /* 0x000fe400078e0207 */
[----:B--2---:R-:W-:Y:S02]  /*01e0*/  HADD2.F32 R24, -RZ, R20.H0_H0 ;  /* 0x20000014ff187230 */ /* 0x004fe40000004100 */
[----:B---3--:R-:W-:-:S03]  /*01f0*/  HADD2.F32 R6, -RZ, R18.H0_H0 ;  /* 0x20000012ff067230 */ /* 0x008fc60000004100 */
[----:B------:R-:W-:Y:S01]  /*0200*/  FMUL R29, R24, 0.58700001239776611328 ;  /* 0x3f1645a2181d7820 */ /* 0x000fe20000400000 */
[----:B----4-:R-:W-:-:S03]  /*0210*/  HADD2.F32 R20, -RZ, R22.H0_H0 ;  /* 0x20000016ff147230 */ /* 0x010fc60000004100 */
[----:B------:R-:W-:Y:S01]  /*0220*/  FFMA R29, R6, 0.29899999499320983887, R29 ;  /* 0x3e991687061d7823 */ /* 0x000fe2000000001d */
[----:B------:R-:W-:-:S03]  /*0230*/  LEA R6, R0, R25, 0x2 ;  /* 0x0000001900067211 */ /* 0x000fc600078e10ff */
[----:B------:R-:W-:-:S05]  /*0240*/  FFMA R29, R20, 0.11400000005960464478, R29 ;  /* 0x3de978d5141d7823 */ /* 0x000fca000000001d */
[----:B------:R0:W-:Y:S01]  /*0250*/  STS [R6+0x4c], R29 ;  /* 0x00004c1d06007388 */ /* 0x0001e20000000800 */
[----:B------:R-:W-:Y:S05]  /*0260*/  @!P0 BRA `(.L_x_1) ;  /* 0x0000000000488947 */ /* 0x000fea0003800000 */
[----:B------:R-:W-:-:S13]  /*0270*/  ISETP.NE.AND P0, PT, R0, RZ, PT ;  /* 0x000000ff0000720c */ /* 0x000fda0003f05270 */
[----:B------:R-:W-:Y:S05]  /*0280*/  @P0 BRA `(.L_x_2) ;  /* 0x00000000007c0947 */ /* 0x000fea0003800000 */
[----:B------:R-:W-:-:S05]  /*0290*/  VIADDMNMX.RELU R18, R3, 0xffffffff, R4, PT ;  /* 0xffffffff03127846 */ /* 0x000fca0003801104 */
[----:B------:R-:W-:-:S04]  /*02a0*/  IMAD R21, R27, R10, R18 ;  /* 0x0000000a1b157224 */ /* 0x000fc800078e0212 */
[----:B------:R-:W-:-:S04]  /*02b0*/  IMAD.WIDE R22, R21, 0x2, R14 ;  /* 0x0000000215167825 */ /* 0x000fc800078e020e */
[C---:B------:R-:W-:Y:S02]  /*02c0*/  IMAD.WIDE R18, R21.reuse, 0x2, R12 ;  /* 0x0000000215127825 */ /* 0x040fe400078e020c */
[----:B------:R-:W2:Y:S02]  /*02d0*/  LDG.E.U16 R22, desc[UR4][R22.64] ;  /* 0x0000000416167981 */ /* 0x000ea4000c1e1500 */
[----:B------:R-:W-:Y:S02]  /*02e0*/  IMAD.WIDE R20, R21, 0x2, R16 ;  /* 0x0000000215147825 */ /* 0x000fe400078e0210 */
[----:B------:R-:W3:Y:S04]  /*02f0*/  LDG.E.U16 R18, desc[UR4][R18.64] ;  /* 0x0000000412127981 */ /* 0x000ee8000c1e1500 */
[----:B------:R-:W4:Y:S01]  /*0300*/  LDG.E.U16 R20, desc[UR4][R20.64] ;  /* 0x0000000414147981 */ /* 0x000f22000c1e1500 */
[----:B--2---:R-:W-:-:S02]  /*0310*/  HADD2.F32 R26, -RZ, R22.H0_H0 ;  /* 0x20000016ff1a7230 */ /* 0x004fc40000004100 */
[----:B---3--:R-:W-:-:S03]  /*0320*/  HADD2.F32 R24, -RZ, R18.H0_H0 ;  /* 0x20000012ff187230 */ /* 0x008fc60000004100 */
[----:B------:R-:W-:Y:S01]  /*0330*/  FMUL R27, R26, 0.58700001239776611328 ;  /* 0x3f1645a21a1b7820 */ /* 0x000fe20000400000 */
[----:B----4-:R-:W-:-:S03]  /*0340*/  HADD2.F32 R26, -RZ, R20.H0_H0 ;  /* 0x20000014ff1a7230 */ /* 0x010fc60000004100 */
[----:B------:R-:W-:-:S04]  /*0350*/  FFMA R27, R24, 0.29899999499320983887, R27 ;  /* 0x3e991687181b7823 */ /* 0x000fc8000000001b */
[----:B------:R-:W-:-:S05]  /*0360*/  FFMA R26, R26, 0.11400000005960464478, R27 ;  /* 0x3de978d51a1a7823 */ /* 0x000fca000000001b */
[----:B------:R2:W-:Y:S01]  /*0370*/  STS [R25+0x48], R26 ;  /* 0x0000481a19007388 */ /* 0x0005e20000000800 */
[----:B------:R-:W-:Y:S05]  /*0380*/  BRA `(.L_x_2) ;  /* 0x00000000003c7947 */ /* 0x000fea0003800000 */
.L_x_1:
        /* <DEDUP_REMOVED lines=14> */
[----:B------:R1:W-:Y:S02]  /*0470*/  STS [R25+0x8c], R26 ;  /* 0x00008c1a19007388 */ /* 0x0003e40000000800 */
.L_x_2:
[----:B------:R-:W-:Y:S05]  /*0480*/  BSYNC.RECONVERGENT B0 ;  /* 0x0000000000007941 */ /* 0x000fea0003800200 */
.L_x_0:
[----:B------:R-:W-:Y:S01]  /*0490*/  ISETP.NE.AND P0, PT, R8, 0xf, PT ;  /* 0x0000000f0800780c */ /* 0x000fe20003f05270 */
[----:B------:R-:W-:-:S12]  /*04a0*/  BSSY.RECONVERGENT B0, `(.L_x_3) ;  /* 0x0000025000007945 */ /* 0x000fd80003800200 */
[----:B------:R-:W-:Y:S05]  /*04b0*/  @!P0 BRA `(.L_x_4) ;  /* 0x00000000004c8947 */ /* 0x000fea0003800000 */
[----:B------:R-:W-:-:S13]  /*04c0*/  ISETP.NE.AND P0, PT, R8, RZ, PT ;  /* 0x000000ff0800720c */ /* 0x000fda0003f05270 */
[----:B------:R-:W-:Y:S05]  /*04d0*/  @P0 BRA `(.L_x_5) ;  /* 0x0000000000840947 */ /* 0x000fea0003800000 */
[----:B------:R-:W-:-:S05]  /*04e0*/  VIADDMNMX.RELU R18, R2, 0xffffffff, R5, PT ;  /* 0xffffffff02127846 */ /* 0x000fca0003801105 */
[----:B------:R-:W-:-:S04]  /*04f0*/  IMAD R9, R18, R10, R9 ;  /* 0x0000000a12097224 */ /* 0x000fc800078e0209 */
[----:B------:R-:W-:-:S04]  /*0500*/  IMAD.WIDE R20, R9, 0x2, R14 ;  /* 0x0000000209147825 */ /* 0x000fc800078e020e */
[C---:B------:R-:W-:Y:S02]  /*0510*/  IMAD.WIDE R18, R9.reuse, 0x2, R12 ;  /* 0x0000000209127825 */ /* 0x040fe400078e020c */
[----:B------:R-:W3:Y:S02]  /*0520*/  LDG.E.U16 R20, desc[UR4][R20.64] ;  /* 0x0000000414147981 */ /* 0x000ee4000c1e1500 */
[----:B------:R-:W-:Y:S02]  /*0530*/  IMAD.WIDE R22, R9, 0x2, R16 ;  /* 0x0000000209167825 */ /* 0x000fe400078e0210 */
[----:B------:R-:W4:Y:S04]  /*0540*/  LDG.E.U16 R18, desc[UR4][R18.64] ;  /* 0x0000000412127981 */ /* 0x000f28000c1e1500 */
[----:B------:R-:W5:Y:S01]  /*0550*/  LDG.E.U16 R22, desc[UR4][R22.64] ;  /* 0x0000000416167981 */ /* 0x000f62000c1e1500 */
[----:B---3--:R-:W-:-:S02]  /*0560*/  HADD2.F32 R24, -RZ, R20.H0_H0 ;  /* 0x20000014ff187230 */ /* 0x008fc40000004100 */
[----:B----4-:R-:W-:-:S03]  /*0570*/  HADD2.F32 R9, -RZ, R18.H0_H0 ;  /* 0x20000012ff097230 */ /* 0x010fc60000004100 */
[----:B-12---:R-:W-:Y:S01]  /*0580*/  FMUL R26, R24, 0.58700001239776611328 ;  /* 0x3f1645a2181a7820 */ /* 0x006fe20000400000 */
[----:B-----5:R-:W-:-:S03]  /*0590*/  HADD2.F32 R24, -RZ, R22.H0_H0 ;  /* 0x20000016ff187230 */ /* 0x020fc60000004100 */
[----:B------:R-:W-:Y:S01]  /*05a0*/  FFMA R9, R9, 0.29899999499320983887, R26 ;  /* 0x3e99168709097823 */ /* 0x000fe2000000001a */
[----:B------:R-:W-:-:S03]  /*05b0*/  IMAD R26, R0, 0x4, R7 ;  /* 0x00000004001a7824 */ /* 0x000fc600078e0207 */
[----:B------:R-:W-:-:S05]  /*05c0*/  FFMA R9, R24, 0.11400000005960464478, R9 ;  /* 0x3de978d518097823 */ /* 0x000fca0000000009 */
[----:B------:R3:W-:Y:S01]  /*05d0*/  STS [R26+0x4], R9 ;  /* 0x000004091a007388 */ /* 0x0007e20000000800 */
[----:B------:R-:W-:Y:S05]  /*05e0*/  BRA `(.L_x_5) ;  /* 0x0000000000407947 */ /* 0x000fea0003800000 */
.L_x_4:
        /* <DEDUP_REMOVED lines=13> */
[----:B------:R-:W-:-:S03]  /*06c0*/  LEA R26, R0, R7, 0x2 ;  /* 0x00000007001a7211 */ /* 0x000fc600078e10ff */
[----:B------:R-:W-:-:S05]  /*06d0*/  FFMA R9, R24, 0.11400000005960464478, R9 ;  /* 0x3de978d518097823 */ /* 0x000fca0000000009 */
[----:B------:R1:W-:Y:S02]  /*06e0*/  STS [R26+0x4cc], R9 ;  /* 0x0004cc091a007388 */ /* 0x0003e40000000800 */
.L_x_5:
[----:B------:R-:W-:Y:S05]  /*06f0*/  BSYNC.RECONVERGENT B0 ;  /* 0x0000000000007941 */ /* 0x000fea0003800200 */
.L_x_3:
[----:B------:R-:W-:Y:S02]  /*0700*/  ISETP.NE.AND P0, PT, R8, 0xf, PT ;  /* 0x0000000f0800780c */ /* 0x000fe40003f05270 */
[----:B------:R-:W-:Y:S02]  /*0710*/  LOP3.LUT P4, RZ, R0, R8, RZ, 0xfc, !PT ;  /* 0x0000000800ff7212 */ /* 0x000fe4000788fcff */
[----:B------:R-:W-:Y:S02]  /*0720*/  ISETP.NE.AND P1, PT, R8, RZ, PT ;  /* 0x000000ff0800720c */ /* 0x000fe40003f25270 */
[C---:B------:R-:W-:Y:S02]  /*0730*/  ISETP.NE.OR P3, PT, R0.reuse, RZ, P0 ;  /* 0x000000ff0000720c */ /* 0x040fe40000765670 */
[----:B------:R-:W-:-:S07]  /*0740*/  ISETP.NE.OR P1, PT, R0, 0xf, P1 ;  /* 0x0000000f0000780c */ /* 0x000fce0000f25670 */
[C-C-:B0-----:R-:W-:Y:S02]  /*0750*/  @!P4 VIADDMNMX.RELU R29, R3.reuse, 0xffffffff, R4.reuse, PT ;  /* 0xffffffff031dc846 */ /* 0x141fe40003801104 */
[C-C-:B------:R-:W-:Y:S02]  /*0760*/  @!P4 VIADDMNMX.RELU R8, R2.reuse, 0xffffffff, R5.reuse, PT ;  /* 0xffffffff0208c846 */ /* 0x140fe40003801105 */
[C-C-:B------:R-:W-:Y:S02]  /*0770*/  @!P3 VIADDMNMX.RELU R23, R3.reuse, 0xffffffff, R4.reuse, PT ;  /* 0xffffffff0317b846 */ /* 0x140fe40003801104 */
[----:B------:R-:W-:Y:S01]  /*0780*/  @!P3 VIADDMNMX.RELU R18, R2, 0x1, R5, PT ;  /* 0x000000010212b846 */ /* 0x000fe20003801105 */
[-C--:B------:R-:W-:Y:S01]  /*0790*/  @!P4 IMAD R29, R8, R10.reuse, R29 ;  /* 0x0000000a081dc224 */ /* 0x080fe200078e021d */
[----:B-12---:R-:W-:Y:S02]  /*07a0*/  @!P1 VIADDMNMX.RELU R25, R3, 0x1, R4, PT ;  /* 0x0000000103199846 */ /* 0x006fe40003801104 */
[----:B------:R-:W-:Y:S01]  /*07b0*/  @!P1 VIADDMNMX.RELU R19, R2, 0xffffffff, R5, PT ;  /* 0xffffffff02139846 */ /* 0x000fe20003801105 */
[----:B------:R-:W-:-:S02]  /*07c0*/  @!P3 IMAD R23, R18, R10, R23 ;  /* 0x0000000a1217b224 */ /* 0x000fc400078e0217 */
[----:B---3--:R-:W-:-:S04]  /*07d0*/  @!P4 IMAD.WIDE R8, R29, 0x2, R12 ;  /* 0x000000021d08c825 */ /* 0x008fc800078e020c */
[C---:B------:R-:W-:Y:S02]  /*07e0*/  @!P4 IMAD.WIDE R20, R29.reuse, 0x2, R14 ;  /* 0x000000021d14c825 */ /* 0x040fe400078e020e */
[----:B------:R-:W2:Y:S02]  /*07f0*/  @!P4 LDG.E.U16 R8, desc[UR4][R8.64] ;  /* 0x000000040808c981 */ /* 0x000ea4000c1e1500 */
[----:B------:R-:W-:-:S04]  /*0800*/  @!P4 IMAD.WIDE R28, R29, 0x2, R16 ;  /* 0x000000021d1cc825 */ /* 0x000fc800078e0210 */
[----:B------:R-:W-:Y:S02]  /*0810*/  @!P1 IMAD R25, R19, R10, R25 ;  /* 0x0000000a13199224 */ /* 0x000fe400078e0219 */
[C---:B------:R-:W-:Y:S01]  /*0820*/  @!P3 IMAD.WIDE R18, R23.reuse, 0x2, R14 ;  /* 0x000000021712b825 */ /* 0x040fe200078e020e */
[----:B------:R-:W3:Y:S03]  /*0830*/  @!P4 LDG.E.U16 R28, desc[UR4][R28.64] ;  /* 0x000000041c1cc981 */ /* 0x000ee6000c1e1500 */
[--C-:B------:R-:W-:Y:S01]  /*0840*/  @!P3 IMAD.WIDE R26, R23, 0x2, R12.reuse ;  /* 0x00000002171ab825 */ /* 0x100fe200078e020c */
[----:B------:R0:W4:Y:S04]  /*0850*/  @!P4 LDG.E.U16 R9, desc[UR4][R20.64] ;  /* 0x000000041409c981 */ /* 0x000128000c1e1500 */
[----:B------:R1:W5:Y:S01]  /*0860*/  @!P3 LDG.E.U16 R29, desc[UR4][R18.64] ;  /* 0x00000004121db981 */ /* 0x000362000c1e1500 */
[----:B0-----:R-:W-:-:S03]  /*0870*/  @!P1 IMAD.WIDE R20, R25, 0x2, R12 ;  /* 0x0000000219149825 */ /* 0x001fc600078e020c */
[----:B------:R-:W3:Y:S01]  /*0880*/  @!P3 LDG.E.U16 R26, desc[UR4][R26.64] ;  /* 0x000000041a1ab981 */ /* 0x000ee2000c1e1500 */
[----:B-1----:R-:W-:-:S03]  /*0890*/  @!P1 IMAD.WIDE R18, R25, 0x2, R14 ;  /* 0x0000000219129825 */ /* 0x002fc600078e020e */
[----:B------:R-:W3:Y:S01]  /*08a0*/  @!P1 LDG.E.U16 R20, desc[UR4][R20.64] ;  /* 0x0000000414149981 */ /* 0x000ee2000c1e1500 */
[----:B------:R-:W-:-:S03]  /*08b0*/  @!P3 IMAD.WIDE R22, R23, 0x2, R16 ;  /* 0x000000021716b825 */ /* 0x000fc600078e0210 */
[----:B------:R-:W3:Y:S01]  /*08c0*/  @!P1 LDG.E.U16 R18, desc[UR4][R18.64] ;  /* 0x0000000412129981 */ /* 0x000ee2000c1e1500 */
[----:B------:R-:W-:-:S03]  /*08d0*/  @!P1 IMAD.WIDE R24, R25, 0x2, R16 ;  /* 0x0000000219189825 */ /* 0x000fc600078e0210 */
[----:B------:R-:W3:Y:S04]  /*08e0*/  @!P3 LDG.E.U16 R22, desc[UR4][R22.64] ;  /* 0x000000041616b981 */ /* 0x000ee8000c1e1500 */
[----:B------:R-:W3:Y:S01]  /*08f0*/  @!P1 LDG.E.U16 R24, desc[UR4][R24.64] ;  /* 0x0000000418189981 */ /* 0x000ee2000c1e1500 */
[----:B------:R-:W-:Y:S01]  /*0900*/  ISETP.GE.AND P2, PT, R2, R11, PT ;  /* 0x0000000b0200720c */ /* 0x000fe20003f46270 */
[----:B------:R-:W-:Y:S03]  /*0910*/  BSSY.RECONVERGENT B0, `(.L_x_6) ;  /* 0x0000027000007945 */ /* 0x000fe60003800200 */
[----:B------:R-:W-:Y:S01]  /*0920*/  ISETP.GE.OR P2, PT, R3, R10, P2 ;  /* 0x0000000a0300720c */ /* 0x000fe20001746670 */
[----:B--2---:R-:W-:-:S02]  /*0930*/  @!P4 HADD2.F32 R8, -RZ, R8.H0_H0 ;  /* 0x20000008ff08c230 */ /* 0x004fc40000004100 */
[----:B----4-:R-:W-:Y:S02]  /*0940*/  @!P4 HADD2.F32 R9, -RZ, R9.H0_H0 ;  /* 0x20000009ff09c230 */ /* 0x010fe40000004100 */
[----:B-----5:R-:W-:-:S03]  /*0950*/  @!P3 HADD2.F32 R29, -RZ, R29.H0_H0 ;  /* 0x2000001dff1db230 */ /* 0x020fc60000004100 */
[----:B------:R-:W-:Y:S01]  /*0960*/  @!P4 FMUL R9, R9, 0.58700001239776611328 ;  /* 0x3f1645a20909c820 */ /* 0x000fe20000400000 */
[----:B---3--:R-:W-:Y:S02]  /*0970*/  @!P3 HADD2.F32 R26, -RZ, R26.H0_H0 ;  /* 0x2000001aff1ab230 */ /* 0x008fe40000004100 */
[----:B------:R-:W-:Y:S01]  /*0980*/  @!P3 FMUL R29, R29, 0.58700001239776611328 ;  /* 0x3f1645a21d1db820 */ /* 0x000fe20000400000 */
[----:B------:R-:W-:Y:S01]  /*0990*/  @!P4 FFMA R8, R8, 0.29899999499320983887, R9 ;  /* 0x3e9916870808c823 */ /* 0x000fe20000000009 */
[----:B------:R-:W-:Y:S02]  /*09a0*/  @!P1 HADD2.F32 R20, -RZ, R20.H0_H0 ;  /* 0x20000014ff149230 */ /* 0x000fe40000004100 */
[----:B------:R-:W-:Y:S02]  /*09b0*/  @!P1 HADD2.F32 R18, -RZ, R18.H0_H0 ;  /* 0x20000012ff129230 */ /* 0x000fe40000004100 */
[----:B------:R-:W-:Y:S01]  /*09c0*/  @!P3 FFMA R29, R26, 0.29899999499320983887, R29 ;  /* 0x3e9916871a1db823 */ /* 0x000fe2000000001d */
[----:B------:R-:W-:-:S02]  /*09d0*/  @!P4 HADD2.F32 R9, -RZ, R28.H0_H0 ;  /* 0x2000001cff09c230 */ /* 0x000fc40000004100 */
[----:B------:R-:W-:Y:S01]  /*09e0*/  @!P1 FMUL R19, R18, 0.58700001239776611328 ;  /* 0x3f1645a212139820 */ /* 0x000fe20000400000 */
[----:B------:R-:W-:Y:S02]  /*09f0*/  @!P3 HADD2.F32 R18, -RZ, R22.H0_H0 ;  /* 0x20000016ff12b230 */ /* 0x000fe40000004100 */
[----:B------:R-:W-:Y:S02]  /*0a00*/  @!P1 HADD2.F32 R24, -RZ, R24.H0_H0 ;  /* 0x20000018ff189230 */ /* 0x000fe40000004100 */
[----:B------:R-:W-:Y:S01]  /*0a10*/  @!P1 FFMA R19, R20, 0.29899999499320983887, R19 ;  /* 0x3e99168714139823 */ /* 0x000fe20000000013 */
[----:B------:R-:W-:Y:S01]  /*0a20*/  @!P4 FFMA R8, R9, 0.11400000005960464478, R8 ;  /* 0x3de978d50908c823 */ /* 0x000fe20000000008 */
[----:B------:R-:W-:Y:S02]  /*0a30*/  @!P3 FFMA R18, R18, 0.11400000005960464478, R29 ;  /* 0x3de978d51212b823 */ /* 0x000fe4000000001d */
[----:B------:R-:W-:Y:S01]  /*0a40*/  @!P1 FFMA R20, R24, 0.11400000005960464478, R19 ;  /* 0x3de978d518149823 */ /* 0x000fe20000000013 */
[----:B------:R-:W-:Y:S06]  /*0a50*/  @!P1 BRA `(.L_x_7) ;  /* 0x0000000000489947 */ /* 0x000fec0003800000 */
[----:B------:R-:W-:-:S13]  /*0a60*/  ISETP.NE.OR P0, PT, R0, 0xf, P0 ;  /* 0x0000000f0000780c */ /* 0x000fda0000705670 */
[----:B------:R-:W-:Y:S05]  /*0a70*/  @P0 BRA `(.L_x_7) ;  /* 0x0000000000400947 */ /* 0x000fea0003800000 */
[----:B------:R-:W-:Y:S02]  /*0a80*/  VIADDMNMX.RELU R23, R3, 0x1, R4, PT ;  /* 0x0000000103177846 */ /* 0x000fe40003801104 */
        /* <DEDUP_REMOVED lines=15> */
.L_x_7:
[----:B------:R-:W-:Y:S05]  /*0b80*/  BSYNC.RECONVERGENT B0 ;  /* 0x0000000000007941 */ /* 0x000fea0003800200 */
.L_x_6:
[----:B------:R1:W-:Y:S04]  /*0b90*/  @!P4 STS [R7], R8 ;  /* 0x000000080700c388 */ /* 0x0003e80000000800 */
[----:B------:R1:W-:Y:S04]  /*0ba0*/  @!P3 STS [R7+0x4c8], R18 ;  /* 0x0004c8120700b388 */ /* 0x0003e80000000800 */
[----:B------:R1:W-:Y:S01]  /*0bb0*/  @!P1 STS [R7+0x44], R20 ;  /* 0x0000441407009388 */ /* 0x0003e20000000800 */
[----:B------:R-:W-:Y:S06]  /*0bc0*/  BAR.SYNC.DEFER_BLOCKING 0x0 ;  /* 0x0000000000007b1d */ /* 0x000fec0000010000 */
[----:B------:R-:W-:Y:S05]  /*0bd0*/  @P2 EXIT ;  /* 0x000000000000294d */ /* 0x000fea0003800000 */
[----:B------:R-:W-:Y:S01]  /*0be0*/  ISETP.NE.AND P0, PT, R2, RZ, PT ;  /* 0x000000ff0200720c */ /* 0x000fe20003f05270 */
[----:B01----:R-:W-:Y:S01]  /*0bf0*/  HFMA2 R7, -RZ, RZ, -1.875, 0 ;  /* 0xbf800000ff077431 */ /* 0x003fe200000001ff */
[C---:B------:R-:W-:Y:S01]  /*0c00*/  IADD3 R5, PT, PT, R3.reuse, 0x1, RZ ;  /* 0x0000000103057810 */ /* 0x040fe20007ffe0ff */
[----:B------:R-:W-:Y:S01]  /*0c10*/  IMAD.MOV.U32 R0, RZ, RZ, 0x1 ;  /* 0x00000001ff007424 */ /* 0x000fe200078e00ff */
[C---:B------:R-:W-:Y:S01]  /*0c20*/  ISETP.LT.OR P3, PT, R3.reuse, 0x1, !P0 ;  /* 0x000000010300780c */ /* 0x040fe20004761670 */
[----:B------:R-:W-:Y:S01]  /*0c30*/  IMAD.MOV.U32 R8, RZ, RZ, 0x3f800000 ;  /* 0x3f800000ff087424 */ /* 0x000fe200078e00ff */
[----:B------:R-:W-:Y:S01]  /*0c40*/  ISETP.LT.OR P0, PT, R3, RZ, !P0 ;  /* 0x000000ff0300720c */ /* 0x000fe20004701670 */
[----:B------:R-:W-:Y:S01]  /*0c50*/  BSSY.RECONVERGENT B0, `(.L_x_8) ;  /* 0x0000049000007945 */ /* 0x000fe20003800200 */
[-C--:B------:R-:W-:Y:S02]  /*0c60*/  ISETP.GE.AND P1, PT, R5, R10.reuse, PT ;  /* 0x0000000a0500720c */ /* 0x080fe40003f26270 */
[----:B------:R-:W-:-:S02]  /*0c70*/  ISETP.GT.AND P2, PT, R3, R10, PT ;  /* 0x0000000a0300720c */ /* 0x000fc40003f44270 */
[C---:B------:R-:W-:Y:S02]  /*0c80*/  ISETP.LT.OR P1, PT, R3.reuse, -0x1, P1 ;  /* 0xffffffff0300780c */ /* 0x040fe40000f21670 */
[----:B------:R-:W-:Y:S02]  /*0c90*/  ISETP.LT.OR P2, PT, R3, 0x1, P2 ;  /* 0x000000010300780c */ /* 0x000fe40001741670 */
[C---:B------:R-:W-:Y:S01]  /*0ca0*/  ISETP.EQ.OR P4, PT, R2.reuse, RZ, P1 ;  /* 0x000000ff0200720c */ /* 0x040fe20000f82670 */
[----:B------:R-:W0:Y:S01]  /*0cb0*/  @!P3 LDS R4, [R6] ;  /* 0x000000000604b984 */ /* 0x000e220000000800 */
[----:B------:R-:W-:Y:S02]  /*0cc0*/  IADD3 R20, PT, PT, R2, 0x1, RZ ;  /* 0x0000000102147810 */ /* 0x000fe40007ffe0ff */
[----:B------:R-:W-:Y:S01]  /*0cd0*/  MOV R5, RZ ;  /* 0x000000ff00057202 */ /* 0x000fe20000000f00 */
[----:B------:R-:W1:Y:S01]  /*0ce0*/  @!P0 LDS R12, [R6+0x4] ;  /* 0x00000400060c8984 */ /* 0x000e620000000800 */
[----:B------:R-:W-:-:S02]  /*0cf0*/  @!P3 MOV R0, RZ ;  /* 0x000000ff0000b202 */ /* 0x000fc40000000f00 */
[----:B------:R-:W-:Y:S02]  /*0d00*/  ISETP.GE.U32.OR P6, PT, R20, R11, P2 ;  /* 0x0000000b1400720c */ /* 0x000fe400017c6470 */
[----:B------:R-:W-:Y:S01]  /*0d10*/  ISETP.GE.AND P5, PT, R3, RZ, PT ;  /* 0x000000ff0300720c */ /* 0x000fe20003fa6270 */
[----:B------:R-:W-:Y:S01]  /*0d20*/  @!P2 LDS R18, [R6+0x48] ;  /* 0x000048000612a984 */ /* 0x000fe20000000800 */
[----:B------:R-:W-:-:S03]  /*0d30*/  @P0 VIADD R0, R0, 0x1 ;  /* 0x0000000100000836 */ /* 0x000fc60000000000 */
[----:B------:R-:W2:Y:S02]  /*0d40*/  @!P4 LDS R10, [R6+0x8] ;  /* 0x00000800060ac984 */ /* 0x000ea40000000800 */
[----:B------:R-:W-:-:S04]  /*0d50*/  @P4 IADD3 R0, PT, PT, R0, 0x1, RZ ;  /* 0x0000000100004810 */ /* 0x000fc80007ffe0ff */
[----:B------:R-:W-:-:S05]  /*0d60*/  @P2 IADD3 R0, PT, PT, R0, 0x1, RZ ;  /* 0x0000000100002810 */ /* 0x000fca0007ffe0ff */
[----:B------:R-:W-:-:S05]  /*0d70*/  @!P5 VIADD R0, R0, 0x1 ;  /* 0x000000010000d836 */ /* 0x000fca0000000000 */
[----:B------:R-:W-:-:S04]  /*0d80*/  @P1 IADD3 R0, PT, PT, R0, 0x1, RZ ;  /* 0x0000000100001810 */ /* 0x000fc80007ffe0ff */
[----:B------:R-:W-:Y:S02]  /*0d90*/  @P6 IADD3 R0, PT, PT, R0, 0x1, RZ ;  /* 0x0000000100006810 */ /* 0x000fe40007ffe0ff */
[C---:B0-----:R-:W-:Y:S01]  /*0da0*/  @!P3 FMNMX R8, R4.reuse, 1, PT ;  /* 0x3f8000000408b809 */ /* 0x041fe20003800000 */
[----:B------:R-:W-:Y:S01]  /*0db0*/  @!P3 FADD R5, RZ, R4 ;  /* 0x00000004ff05b221 */ /* 0x000fe20000000000 */
[----:B------:R-:W-:Y:S02]  /*0dc0*/  @!P3 FMNMX R7, R4, -1, !PT ;  /* 0xbf8000000407b809 */ /* 0x000fe40007800000 */
[----:B------:R-:W-:Y:S01]  /*0dd0*/  ISETP.GE.U32.AND P3, PT, R20, R11, PT ;  /* 0x0000000b1400720c */ /* 0x000fe20003f66070 */
[----:B------:R-:W0:Y:S01]  /*0de0*/  LDS R4, [R6+0x4c] ;  /* 0x00004c0006047984 */ /* 0x000e220000000800 */
[----:B-1----:R-:W-:Y:S01]  /*0df0*/  @!P0 FMNMX R8, R8, R12, PT ;  /* 0x0000000c08088209 */ /* 0x002fe20003800000 */
[----:B------:R-:W-:Y:S01]  /*0e00*/  @!P0 FADD R5, R5, R12 ;  /* 0x0000000c05058221 */ /* 0x000fe20000000000 */
[----:B------:R-:W-:-:S02]  /*0e10*/  ISETP.LT.OR P3, PT, R3, RZ, P3 ;  /* 0x000000ff0300720c */ /* 0x000fc40001f61670 */
[----:B------:R-:W-:Y:S02]  /*0e20*/  @!P0 FMNMX R7, R7, R12, !PT ;  /* 0x0000000c07078209 */ /* 0x000fe40007800000 */
[----:B------:R-:W-:Y:S01]  /*0e30*/  ISETP.GE.U32.OR P0, PT, R20, R11, P1 ;  /* 0x0000000b1400720c */ /* 0x000fe20000f06470 */
[----:B------:R-:W1:Y:S01]  /*0e40*/  @!P1 LDS R12, [R6+0x50] ;  /* 0x00005000060c9984 */ /* 0x000e620000000800 */
[----:B--2---:R-:W-:Y:S01]  /*0e50*/  @!P4 FADD R5, R5, R10 ;  /* 0x0000000a0505c221 */ /* 0x004fe20000000000 */
[-C--:B------:R-:W-:Y:S02]  /*0e60*/  @!P4 FMNMX R8, R8, R10.reuse, PT ;  /* 0x0000000a0808c209 */ /* 0x080fe40003800000 */
[----:B------:R-:W2:Y:S01]  /*0e70*/  @!P6 LDS R20, [R6+0x90] ;  /* 0x000090000614e984 */ /* 0x000ea20000000800 */
[----:B------:R-:W-:Y:S01]  /*0e80*/  @!P2 FADD R5, R5, R18 ;  /* 0x000000120505a221 */ /* 0x000fe20000000000 */
[----:B------:R-:W-:Y:S02]  /*0e90*/  @!P4 FMNMX R7, R7, R10, !PT ;  /* 0x0000000a0707c209 */ /* 0x000fe40007800000 */
[----:B------:R-:W3:Y:S01]  /*0ea0*/  @!P3 LDS R22, [R6+0x94] ;  /* 0x000094000616b984 */ /* 0x000ee20000000800 */
[----:B------:R-:W-:Y:S01]  /*0eb0*/  @P3 VIADD R0, R0, 0x1 ;  /* 0x0000000100003836 */ /* 0x000fe20000000000 */
[----:B------:R-:W-:-:S02]  /*0ec0*/  @!P2 FMNMX R8, R8, R18, PT ;  /* 0x000000120808a209 */ /* 0x000fc40003800000 */
[----:B------:R-:W4:Y:S01]  /*0ed0*/  @!P0 LDS R24, [R6+0x98] ;  /* 0x0000980006188984 */ /* 0x000f220000000800 */
[----:B------:R-:W-:Y:S02]  /*0ee0*/  @!P2 FMNMX R7, R7, R18, !PT ;  /* 0x000000120707a209 */ /* 0x000fe40007800000 */
[----:B------:R-:W-:-:S04]  /*0ef0*/  @P0 IADD3 R0, PT, PT, R0, 0x1, RZ ;  /* 0x0000000100000810 */ /* 0x000fc80007ffe0ff */
[----:B------:R-:W-:-:S05]  /*0f00*/  I2FP.F32.U32 R0, R0 ;  /* 0x0000000000007245 */ /* 0x000fca0000201000 */
[----:B------:R-:W-:-:S04]  /*0f10*/  FADD R26, -R0, 9 ;  /* 0x41100000001a7421 */ /* 0x000fc80000000100 */
[----:B------:R-:W5:Y:S01]  /*0f20*/  MUFU.RCP R0, R26 ;  /* 0x0000001a00007308 */ /* 0x000f620000001000 */
[C---:B0-----:R-:W-:Y:S01]  /*0f30*/  @P5 FADD R5, R4.reuse, R5 ;  /* 0x0000000504055221 */ /* 0x041fe20000000000 */
[C---:B------:R-:W-:Y:S02]  /*0f40*/  @P5 FMNMX R8, R4.reuse, R8, PT ;  /* 0x0000000804085209 */ /* 0x040fe40003800000 */
[----:B------:R-:W-:Y:S01]  /*0f50*/  @P5 FMNMX R7, R4, R7, !PT ;  /* 0x0000000704075209 */ /* 0x000fe20007800000 */
[----:B-1----:R-:W-:Y:S01]  /*0f60*/  @!P1 FADD R5, R5, R12 ;  /* 0x0000000c05059221 */ /* 0x002fe20000000000 */
[-C--:B------:R-:W-:Y:S02]  /*0f70*/  @!P1 FMNMX R8, R8, R12.reuse, PT ;  /* 0x0000000c08089209 */ /* 0x080fe40003800000 */
[----:B------:R-:W-:Y:S01]  /*0f80*/  @!P1 FMNMX R7, R7, R12, !PT ;  /* 0x0000000c07079209 */ /* 0x000fe20007800000 */
[----:B--2---:R-:W-:Y:S01]  /*0f90*/  @!P6 FADD R5, R5, R20 ;  /* 0x000000140505e221 */ /* 0x004fe20000000000 */
[----:B-----5:R-:W-:Y:S01]  /*0fa0*/  FFMA R9, -R26, R0, 1 ;  /* 0x3f8000001a097423 */ /* 0x020fe20000000100 */
[----:B------:R-:W-:-:S02]  /*0fb0*/  @!P6 FMNMX R8, R8, R20, PT ;  /* 0x000000140808e209 */ /* 0x000fc40003800000 */
[----:B---3--:R-:W-:Y:S01]  /*0fc0*/  @!P3 FADD R5, R5, R22 ;  /* 0x000000160505b221 */ /* 0x008fe20000000000 */
[----:B------:R-:W-:Y:S01]  /*0fd0*/  FFMA R0, R0, R9, R0 ;  /* 0x0000000900007223 */ /* 0x000fe20000000000 */
[----:B------:R-:W-:Y:S02]  /*0fe0*/  @!P6 FMNMX R7, R7, R20, !PT ;  /* 0x000000140707e209 */ /* 0x000fe40007800000 */
[----:B----4-:R-:W-:Y:S01]  /*0ff0*/  @!P0 FADD R5, R5, R24 ;  /* 0x0000001805058221 */ /* 0x010fe20000000000 */
[-C--:B------:R-:W-:Y:S02]  /*1000*/  @!P3 FMNMX R8, R8, R22.reuse, PT ;  /* 0x000000160808b209 */ /* 0x080fe40003800000 */
[----:B------:R-:W-:Y:S01]  /*1010*/  @!P3 FMNMX R7, R7, R22, !PT ;  /* 0x000000160707b209 */ /* 0x000fe20007800000 */
[----:B------:R-:W0:Y:S01]  /*1020*/  FCHK P1, R5, R26 ;  /* 0x0000001a05007302 */ /* 0x000e220000020000 */
[----:B------:R-:W-:Y:S01]  /*1030*/  FFMA R9, R0, R5, RZ ;  /* 0x0000000500097223 */ /* 0x000fe200000000ff */
[----:B------:R-:W-:-:S02]  /*1040*/  @!P0 FMNMX R8, R8, R24, PT ;  /* 0x0000001808088209 */ /* 0x000fc40003800000 */
[----:B------:R-:W-:Y:S01]  /*1050*/  @!P0 FMNMX R7, R7, R24, !PT ;  /* 0x0000001807078209 */ /* 0x000fe20007800000 */
[----:B------:R-:W-:-:S04]  /*1060*/  FFMA R6, -R26, R9, R5 ;  /* 0x000000091a067223 */ /* 0x000fc80000000105 */
[----:B------:R-:W-:Y:S01]  /*1070*/  FFMA R9, R0, R6, R9 ;  /* 0x0000000600097223 */ /* 0x000fe20000000009 */
[----:B0-----:R-:W-:Y:S06]  /*1080*/  @!P1 BRA `(.L_x_9) ;  /* 0x0000000000149947 */ /* 0x001fec0003800000 */
[----:B------:R-:W-:Y:S01]  /*1090*/  MOV R0, R5 ;  /* 0x0000000500007202 */ /* 0x000fe20000000f00 */
[----:B------:R-:W-:Y:S01]  /*10a0*/  IMAD.MOV.U32 R5, RZ, RZ, R26 ;  /* 0x000000ffff057224 */ /* 0x000fe200078e001a */
[----:B------:R-:W-:-:S07]  /*10b0*/  MOV R10, 0x10d0 ;  /* 0x000010d0000a7802 */ /* 0x000fce0000000f00 */
[----:B------:R-:W-:Y:S05]  /*10c0*/  CALL.REL.NOINC `($__internal_1_$__cuda_sm3x_div_rn_noftz_f32_slowpath) ;  /* 0x0000000800207944 */ /* 0x000fea0003c00000 */
[----:B------:R-:W-:-:S07]  /*10d0*/  MOV R9, R5 ;  /* 0x0000000500097202 */ /* 0x000fce0000000f00 */
.L_x_9:
[----:B------:R-:W-:Y:S05]  /*10e0*/  BSYNC.RECONVERGENT B0 ;  /* 0x0000000000007941 */ /* 0x000fea0003800200 */
.L_x_8:
[----:B------:R-:W-:Y:S01]  /*10f0*/  FADD R0, -R8, R7 ;  /* 0x0000000708007221 */ /* 0x000fe20000000100 */
[----:B------:R-:W-:Y:S01]  /*1100*/  BSSY.RECONVERGENT B0, `(.L_x_10) ;  /* 0x000000e000007945 */ /* 0x000fe20003800200 */
[----:B------:R-:W-:Y:S02]  /*1110*/  FADD R9, R4, -R9 ;  /* 0x8000000904097221 */ /* 0x000fe40000000000 */
[----:B------:R-:W-:-:S04]  /*1120*/  FADD R11, R0, 0.10000000149011611938 ;  /* 0x3dcccccd000b7421 */ /* 0x000fc80000000000 */
[----:B------:R-:W0:Y:S08]  /*1130*/  MUFU.RCP R5, R11 ;  /* 0x0000000b00057308 */ /* 0x000e300000001000 */
[----:B------:R-:W1:Y:S01]  /*1140*/  FCHK P0, R0, R11 ;  /* 0x0000000b00007302 */ /* 0x000e620000000000 */
[----:B0-----:R-:W-:-:S04]  /*1150*/  FFMA R6, -R11, R5, 1 ;  /* 0x3f8000000b067423 */ /* 0x001fc80000000105 */
[----:B------:R-:W-:-:S04]  /*1160*/  FFMA R5, R5, R6, R5 ;  /* 0x0000000605057223 */ /* 0x000fc80000000005 */
[----:B------:R-:W-:-:S04]  /*1170*/  FFMA R6, R0, R5, RZ ;  /* 0x0000000500067223 */ /* 0x000fc800000000ff */
[----:B------:R-:W-:-:S04]  /*1180*/  FFMA R10, -R11, R6, R0 ;  /* 0x000000060b0a7223 */ /* 0x000fc80000000100 */
[----:B------:R-:W-:Y:S01]  /*1190*/  FFMA R5, R5, R10, R6 ;  /* 0x0000000a05057223 */ /* 0x000fe20000000006 */
[----:B-1----:R-:W-:Y:S06]  /*11a0*/  @!P0 BRA `(.L_x_11) ;  /* 0x00000000000c8947 */ /* 0x002fec0003800000 */
[----:B------:R-:W-:Y:S02]  /*11b0*/  MOV R5, R11 ;  /* 0x0000000b00057202 */ /* 0x000fe40000000f00 */
[----:B------:R-:W-:-:S07]  /*11c0*/  MOV R10, 0x11e0 ;  /* 0x000011e0000a7802 */ /* 0x000fce0000000f00 */
[----:B------:R-:W-:Y:S05]  /*11d0*/  CALL.REL.NOINC `($__internal_1_$__cuda_sm3x_div_rn_noftz_f32_slowpath) ;  /* 0x0000000400dc7944 */ /* 0x000fea0003c00000 */
.L_x_11:
[----:B------:R-:W-:Y:S05]  /*11e0*/  BSYNC.RECONVERGENT B0 ;  /* 0x0000000000007941 */ /* 0x000fea0003800200 */
.L_x_10:
[----:B------:R-:W0:Y:S01]  /*11f0*/  LDC.64 R10, c[0x0][0x380] ;  /* 0x0000e000ff0a7b82 */ /* 0x000e220000000a00 */
[----:B------:R-:W1:Y:S02]  /*1200*/  LDCU UR6, c[0x0][0x390] ;  /* 0x00007200ff0677ac */ /* 0x000e640008000800 */
[----:B-1----:R-:W-:Y:S01]  /*1210*/  IMAD R3, R2, UR6, R3 ;  /* 0x0000000602037c24 */ /* 0x002fe2000f8e0203 */
[----:B------:R-:W1:Y:S03]  /*1220*/  LDCU UR6, c[0x0][0x398] ;  /* 0x00007300ff0677ac */ /* 0x000e660008000800 */
[----:B------:R-:W-:-:S04]  /*1230*/  IMAD.WIDE R14, R3, 0x2, R14 ;  /* 0x00000002030e7825 */ /* 0x000fc800078e020e */
[C---:B------:R-:W-:Y:S02]  /*1240*/  IMAD.WIDE R16, R3.reuse, 0x2, R16 ;  /* 0x0000000203107825 */ /* 0x040fe400078e0210 */
[----:B------:R-:W2:Y:S02]  /*1250*/  LDG.E.U16 R14, desc[UR4][R14.64] ;  /* 0x000000040e0e7981 */ /* 0x000ea4000c1e1500 */
[----:B0-----:R-:W-:Y:S02]  /*1260*/  IMAD.WIDE R10, R3, 0x2, R10 ;  /* 0x00000002030a7825 */ /* 0x001fe400078e020a */
[----:B------:R-:W3:Y:S04]  /*1270*/  LDG.E.U16 R16, desc[UR4][R16.64] ;  /* 0x0000000410107981 */ /* 0x000ee8000c1e1500 */
[----:B------:R-:W4:Y:S01]  /*1280*/  LDG.E.U16 R6, desc[UR4][R10.64] ;  /* 0x000000040a067981 */ /* 0x000f22000c1e1500 */
[----:B------:R-:W-:Y:S01]  /*1290*/  FMNMX R13, R4, 9.9999999747524270788e-07, !PT ;  /* 0x358637bd040d7809 */ /* 0x000fe20007800000 */
[----:B-1----:R-:W-:-:S03]  /*12a0*/  FMUL R5, R5, UR6 ;  /* 0x0000000605057c20 */ /* 0x002fc60008400000 */
[----:B------:R-:W0:Y:S01]  /*12b0*/  MUFU.RCP R2, R13 ;  /* 0x0000000d00027308 */ /* 0x000e220000001000 */
[----:B------:R-:W-:-:S05]  /*12c0*/  FFMA R5, R9, R5, R4 ;  /* 0x0000000509057223 */ /* 0x000fca0000000004 */
[----:B------:R-:W-:-:S04]  /*12d0*/  FMNMX R0, R5, R8, !PT ;  /* 0x0000000805007209 */ /* 0x000fc80007800000 */
[----:B------:R-:W-:-:S04]  /*12e0*/  FMNMX R0, R0, R7, PT ;  /* 0x0000000700007209 */ /* 0x000fc80003800000 */
[----:B------:R-:W1:Y:S01]  /*12f0*/  FCHK P0, R0, R13 ;  /* 0x0000000d00007302 */ /* 0x000e620000000000 */
[----:B0-----:R-:W-:-:S04]  /*1300*/  FFMA R5, -R13, R2, 1 ;  /* 0x3f8000000d057423 */ /* 0x001fc80000000102 */
[----:B------:R-:W-:-:S04]  /*1310*/  FFMA R5, R2, R5, R2 ;  /* 0x0000000502057223 */ /* 0x000fc80000000002 */
[----:B------:R-:W-:Y:S01]  /*1320*/  FFMA R2, R0, R5, RZ ;  /* 0x0000000500027223 */ /* 0x000fe200000000ff */
[----:B------:R-:W-:Y:S03]  /*1330*/  BSSY.RECONVERGENT B0, `(.L_x_12) ;  /* 0x000000a000007945 */ /* 0x000fe60003800200 */
[----:B------:R-:W-:-:S04]  /*1340*/  FFMA R4, -R13, R2, R0 ;  /* 0x000000020d047223 */ /* 0x000fc80000000100 */
[----:B------:R-:W-:Y:S01]  /*1350*/  FFMA R5, R5, R4, R2 ;  /* 0x0000000405057223 */ /* 0x000fe20000000002 */
[----:B--2---:R-:W-:Y:S02]  /*1360*/  HADD2.F32 R4, -RZ, R14.H0_H0 ;  /* 0x2000000eff047230 */ /* 0x004fe40000004100 */
[----:B---3--:R-:W-:Y:S02]  /*1370*/  HADD2.F32 R7, -RZ, R16.H0_H0 ;  /* 0x20000010ff077230 */ /* 0x008fe40000004100 */
[----:B----4-:R-:W-:Y:S01]  /*1380*/  HADD2.F32 R6, -RZ, R6.H0_H0 ;  /* 0x20000006ff067230 */ /* 0x010fe20000004100 */
[----:B-1----:R-:W-:Y:S06]  /*1390*/  @!P0 BRA `(.L_x_13) ;  /* 0x00000000000c8947 */ /* 0x002fec0003800000 */
[----:B------:R-:W-:Y:S01]  /*13a0*/  IMAD.MOV.U32 R5, RZ, RZ, R13 ;  /* 0x000000ffff057224 */ /* 0x000fe200078e000d */
[----:B------:R-:W-:-:S07]  /*13b0*/  MOV R10, 0x13d0 ;  /* 0x000013d0000a7802 */ /* 0x000fce0000000f00 */
[----:B------:R-:W-:Y:S05]  /*13c0*/  CALL.REL.NOINC `($__internal_1_$__cuda_sm3x_div_rn_noftz_f32_slowpath) ;  /* 0x0000000400607944 */ /* 0x000fea0003c00000 */
.L_x_13:
[----:B------:R-:W-:Y:S05]  /*13d0*/  BSYNC.RECONVERGENT B0 ;  /* 0x0000000000007941 */ /* 0x000fea0003800200 */
.L_x_12:
[----:B------:R-:W-:Y:S01]  /*13e0*/  FMNMX3 R0, R6, R4, R7, !PT ;  /* 0x0000000406007276 */ /* 0x000fe20007800007 */
[----:B------:R-:W-:Y:S03]  /*13f0*/  BSSY.RECONVERGENT B0, `(.L_x_14) ;  /* 0x000000d000007945 */ /* 0x000fe60003800200 */
[C---:B------:R-:W-:Y:S02]  /*1400*/  IADD3 R2, PT, PT, R0.reuse, 0x1800000, RZ ;  /* 0x0180000000027810 */ /* 0x040fe40007ffe0ff */
[----:B------:R-:W-:Y:S02]  /*1410*/  FSETP.GT.AND P3, PT, R0, RZ, PT ;  /* 0x000000ff0000720b */ /* 0x000fe40003f64000 */
[----:B------:R-:W-:-:S04]  /*1420*/  LOP3.LUT R2, R2, 0x7f800000, RZ, 0xc0, !PT ;  /* 0x7f80000002027812 */ /* 0x000fc800078ec0ff */
[----:B------:R-:W-:-:S13]  /*1430*/  ISETP.GT.U32.AND P0, PT, R2, 0x1ffffff, PT ;  /* 0x01ffffff0200780c */ /* 0x000fda0003f04070 */
[----:B------:R-:W-:Y:S05]  /*1440*/  @P0 BRA `(.L_x_15) ;  /* 0x00000000000c0947 */ /* 0x000fea0003800000 */
[----:B------:R-:W-:-:S07]  /*1450*/  MOV R8, 0x1470 ;  /* 0x0000147000087802 */ /* 0x000fce0000000f00 */
[----:B------:R-:W-:Y:S05]  /*1460*/  CALL.REL.NOINC `($__internal_0_$__cuda_sm20_rcp_rn_f32_slowpath) ;  /* 0x0000000000647944 */ /* 0x000fea0003c00000 */
[----:B------:R-:W-:Y:S05]  /*1470*/  BRA `(.L_x_16) ;  /* 0x0000000000107947 */ /* 0x000fea0003800000 */
.L_x_15:
[----:B------:R-:W0:Y:S02]  /*1480*/  MUFU.RCP R9, R0 ;  /* 0x0000000000097308 */ /* 0x000e240000001000 */
[----:B0-----:R-:W-:-:S04]  /*1490*/  FFMA R2, R0, R9, -1 ;  /* 0xbf80000000027423 */ /* 0x001fc80000000009 */
[----:B------:R-:W-:-:S04]  /*14a0*/  FADD.FTZ R2, -R2, -RZ ;  /* 0x800000ff02027221 */ /* 0x000fc80000010100 */
[----:B------:R-:W-:-:S07]  /*14b0*/  FFMA R2, R9, R2, R9 ;  /* 0x0000000209027223 */ /* 0x000fce0000000009 */
.L_x_16:
[----:B------:R-:W-:Y:S05]  /*14c0*/  BSYNC.RECONVERGENT B0 ;  /* 0x0000000000007941 */ /* 0x000fea0003800200 */
.L_x_14:
[----:B------:R-:W-:Y:S01]  /*14d0*/  FSEL R2, R2, 1, P3 ;  /* 0x3f80000002027808 */ /* 0x000fe20001800000 */
[----:B------:R-:W0:Y:S01]  /*14e0*/  LDCU.64 UR6, c[0x0][0x388] ;  /* 0x00007100ff0677ac */ /* 0x000e220008000a00 */
[----:B------:R-:W-:Y:S02]  /*14f0*/  IMAD R3, R3, 0x3, RZ ;  /* 0x0000000303037824 */ /* 0x000fe400078e02ff */
[----:B------:R-:W-:-:S05]  /*1500*/  FMNMX R5, R2, R5, PT ;  /* 0x0000000502057209 */ /* 0x000fca0003800000 */
[-C--:B------:R-:W-:Y:S01]  /*1510*/  FMUL.SAT R6, R6, R5.reuse ;  /* 0x0000000506067220 */ /* 0x080fe20000402000 */
[-C--:B------:R-:W-:Y:S01]  /*1520*/  FMUL.SAT R4, R4, R5.reuse ;  /* 0x0000000504047220 */ /* 0x080fe20000402000 */
[----:B------:R-:W-:Y:S02]  /*1530*/  FMUL.SAT R5, R7, R5 ;  /* 0x0000000507057220 */ /* 0x000fe40000402000 */
[----:B------:R-:W-:Y:S01]  /*1540*/  FMUL R6, R6, 255 ;  /* 0x437f000006067820 */ /* 0x000fe20000400000 */
[----:B------:R-:W-:Y:S01]  /*1550*/  FMUL R4, R4, 255 ;  /* 0x437f000004047820 */ /* 0x000fe20000400000 */
[----:B------:R-:W-:Y:S02]  /*1560*/  FMUL R5, R5, 255 ;  /* 0x437f000005057820 */ /* 0x000fe40000400000 */
[----:B------:R-:W1:Y:S01]  /*1570*/  F2I.U32.TRUNC.NTZ R9, R6 ;  /* 0x0000000600097305 */ /* 0x000e62000020f000 */
[----:B0-----:R-:W-:-:S04]  /*1580*/  IADD3 R2, P0, PT, R3, UR6, RZ ;  /* 0x0000000603027c10 */ /* 0x001fc8000ff1e0ff */
[----:B------:R-:W-:-:S03]  /*1590*/  LEA.HI.X.SX32 R3, R3, UR7, 0x1, P0 ;  /* 0x0000000703037c11 */ /* 0x000fc600080f0eff */
[----:B------:R-:W0:Y:S02]  /*15a0*/  F2I.U32.TRUNC.NTZ R7, R4 ;  /* 0x0000000400077305 */ /* 0x000e24000020f000 */
[----:B-1----:R-:W-:Y:S06]  /*15b0*/  STG.E.U8 desc[UR4][R2.64], R9 ;  /* 0x0000000902007986 */ /* 0x002fec000c101104 */
[----:B------:R-:W1:Y:S01]  /*15c0*/  F2I.U32.TRUNC.NTZ R5, R5 ;  /* 0x0000000500057305 */ /* 0x000e62000020f000 */
[----:B0-----:R-:W-:Y:S04]  /*15d0*/  STG.E.U8 desc[UR4][R2.64+0x1], R7 ;  /* 0x0000010702007986 */ /* 0x001fe8000c101104 */
[----:B-1----:R-:W-:Y:S01]  /*15e0*/  STG.E.U8 desc[UR4][R2.64+0x2], R5 ;  /* 0x0000020502007986 */ /* 0x002fe2000c101104 */
[----:B------:R-:W-:Y:S05]  /*15f0*/  EXIT ;  /* 0x000000000000794d */ /* 0x000fea0003800000 */
        .weak           $__internal_0_$__cuda_sm20_rcp_rn_f32_slowpath
        .type           $__internal_0_$__cuda_sm20_rcp_rn_f32_slowpath,@function
        .size           $__internal_0_$__cuda_sm20_rcp_rn_f32_slowpath,($__internal_1_$__cuda_sm3x_div_rn_noftz_f32_slowpath - $__internal_0_$__cuda_sm20_rcp_rn_f32_slowpath)
$__internal_0_$__cuda_sm20_rcp_rn_f32_slowpath:
[----:B------:R-:W-:Y:S01]  /*1600*/  SHF.L.U32 R2, R0, 0x1, RZ ;  /* 0x0000000100027819 */ /* 0x000fe200000006ff */
[----:B------:R-:W-:Y:S03]  /*1610*/  BSSY.RECONVERGENT B1, `(.L_x_17) ;  /* 0x0000030000017945 */ /* 0x000fe60003800200 */
[----:B------:R-:W-:-:S04]  /*1620*/  SHF.R.U32.HI R2, RZ, 0x18, R2 ;  /* 0x00000018ff027819 */ /* 0x000fc80000011602 */
[----:B------:R-:W-:-:S13]  /*1630*/  ISETP.NE.U32.AND P0, PT, R2, RZ, PT ;  /* 0x000000ff0200720c */ /* 0x000fda0003f05070 */
[----:B------:R-:W-:Y:S05]  /*1640*/  @P0 BRA `(.L_x_18) ;  /* 0x0000000000280947 */ /* 0x000fea0003800000 */
[----:B------:R-:W-:-:S05]  /*1650*/  IMAD.SHL.U32 R2, R0, 0x2, RZ ;  /* 0x0000000200027824 */ /* 0x000fca00078e00ff */
[----:B------:R-:W-:-:S13]  /*1660*/  ISETP.NE.AND P0, PT, R2, RZ, PT ;  /* 0x000000ff0200720c */ /* 0x000fda0003f05270 */
[----:B------:R-:W-:Y:S01]  /*1670*/  @P0 FFMA R10, R0, 1.84467440737095516160e+19, RZ ;  /* 0x5f800000000a0823 */ /* 0x000fe200000000ff */
[----:B------:R-:W-:Y:S08]  /*1680*/  @!P0 MUFU.RCP R9, R0 ;  /* 0x0000000000098308 */ /* 0x000ff00000001000 */
[----:B------:R-:W0:Y:S02]  /*1690*/  @P0 MUFU.RCP R11, R10 ;  /* 0x0000000a000b0308 */ /* 0x000e240000001000 */
[----:B0-----:R-:W-:-:S04]  /*16a0*/  @P0 FFMA R2, R10, R11, -1 ;  /* 0xbf8000000a020423 */ /* 0x001fc8000000000b */
[----:B------:R-:W-:-:S04]  /*16b0*/  @P0 FADD.FTZ R2, -R2, -RZ ;  /* 0x800000ff02020221 */ /* 0x000fc80000010100 */
[----:B------:R-:W-:-:S04]  /*16c0*/  @P0 FFMA R2, R11, R2, R11 ;  /* 0x000000020b020223 */ /* 0x000fc8000000000b */
[----:B------:R-:W-:Y:S01]  /*16d0*/  @P0 FFMA R9, R2, 1.84467440737095516160e+19, RZ ;  /* 0x5f80000002090823 */ /* 0x000fe200000000ff */
[----:B------:R-:W-:Y:S06]  /*16e0*/  BRA `(.L_x_19) ;  /* 0x0000000000887947 */ /* 0x000fec0003800000 */
.L_x_18:
[----:B------:R-:W-:-:S04]  /*16f0*/  IADD3 R9, PT, PT, R2, -0xfd, RZ ;  /* 0xffffff0302097810 */ /* 0x000fc80007ffe0ff */
[----:B------:R-:W-:-:S13]  /*1700*/  ISETP.GT.U32.AND P0, PT, R9, 0x1, PT ;  /* 0x000000010900780c */ /* 0x000fda0003f04070 */
[----:B------:R-:W-:Y:S05]  /*1710*/  @P0 BRA `(.L_x_20) ;  /* 0x0000000000780947 */ /* 0x000fea0003800000 */
[----:B------:R-:W-:Y:S01]  /*1720*/  LOP3.LUT R10, R0, 0x7fffff, RZ, 0xc0, !PT ;  /* 0x007fffff000a7812 */ /* 0x000fe200078ec0ff */
[----:B------:R-:W-:-:S03]  /*1730*/  HFMA2 R14, -RZ, RZ, 0, 1.78813934326171875e-07 ;  /* 0x00000003ff0e7431 */ /* 0x000fc600000001ff */
[----:B------:R-:W-:-:S04]  /*1740*/  LOP3.LUT R10, R10, 0x3f800000, RZ, 0xfc, !PT ;  /* 0x3f8000000a0a7812 */ /* 0x000fc800078efcff */
[----:B------:R-:W0:Y:S01]  /*1750*/  MUFU.RCP R11, R10 ;  /* 0x0000000a000b7308 */ /* 0x000e220000001000 */
[----:B------:R-:W-:Y:S01]  /*1760*/  SHF.L.U32 R15, R14, R9, RZ ;  /* 0x000000090e0f7219 */ /* 0x000fe200000006ff */
[----:B0-----:R-:W-:-:S04]  /*1770*/  FFMA R12, R10, R11, -1 ;  /* 0xbf8000000a0c7423 */ /* 0x001fc8000000000b */
[----:B------:R-:W-:-:S04]  /*1780*/  FADD.FTZ R12, -R12, -RZ ;  /* 0x800000ff0c0c7221 */ /* 0x000fc80000010100 */
[CCC-:B------:R-:W-:Y:S01]  /*1790*/  FFMA.RM R13, R11.reuse, R12.reuse, R11.reuse ;  /* 0x0000000c0b0d7223 */ /* 0x1c0fe2000000400b */
[----:B------:R-:W-:-:S04]  /*17a0*/  FFMA.RP R12, R11, R12, R11 ;  /* 0x0000000c0b0c7223 */ /* 0x000fc8000000800b */
[C---:B------:R-:W-:Y:S02]  /*17b0*/  LOP3.LUT R11, R13.reuse, 0x7fffff, RZ, 0xc0, !PT ;  /* 0x007fffff0d0b7812 */ /* 0x040fe400078ec0ff */
[----:B------:R-:W-:Y:S02]  /*17c0*/  FSETP.NEU.FTZ.AND P0, PT, R13, R12, PT ;  /* 0x0000000c0d00720b */ /* 0x000fe40003f1d000 */
[----:B------:R-:W-:Y:S02]  /*17d0*/  LOP3.LUT R12, R11, 0x800000, RZ, 0xfc, !PT ;  /* 0x008000000b0c7812 */ /* 0x000fe400078efcff */
[----:B------:R-:W-:Y:S02]  /*17e0*/  SEL R11, RZ, 0xffffffff, !P0 ;  /* 0xffffffffff0b7807 */ /* 0x000fe40004000000 */
[----:B------:R-:W-:-:S03]  /*17f0*/  LOP3.LUT R10, R15, R12, RZ, 0xc0, !PT ;  /* 0x0000000c0f0a7212 */ /* 0x000fc600078ec0ff */
[----:B------:R-:W-:Y:S01]  /*1800*/  IMAD.MOV R11, RZ, RZ, -R11 ;  /* 0x000000ffff0b7224 */ /* 0x000fe200078e0a0b */
[----:B------:R-:W-:-:S04]  /*1810*/  SHF.R.U32.HI R10, RZ, R9, R10 ;  /* 0x00000009ff0a7219 */ /* 0x000fc8000001160a */
[----:B------:R-:W-:Y:S02]  /*1820*/  LOP3.LUT P1, RZ, R11, R9, R12, 0xf8, !PT ;  /* 0x000000090bff7212 */ /* 0x000fe4000782f80c */
[C---:B------:R-:W-:Y:S02]  /*1830*/  LOP3.LUT P0, RZ, R10.reuse, 0x1, RZ, 0xc0, !PT ;  /* 0x000000010aff7812 */ /* 0x040fe4000780c0ff */
[----:B------:R-:W-:-:S04]  /*1840*/  LOP3.LUT P2, RZ, R10, 0x2, RZ, 0xc0, !PT ;  /* 0x000000020aff7812 */ /* 0x000fc8000784c0ff */
[----:B------:R-:W-:Y:S02]  /*1850*/  PLOP3.LUT P0, PT, P0, P1, P2, 0xe0, 0x0 ;  /* 0x000000000000781c */ /* 0x000fe40000703c20 */
[----:B------:R-:W-:Y:S02]  /*1860*/  LOP3.LUT P1, RZ, R0, 0x7fffff, RZ, 0xc0, !PT ;  /* 0x007fffff00ff7812 */ /* 0x000fe4000782c0ff */
[----:B------:R-:W-:-:S04]  /*1870*/  SEL R9, RZ, 0x1, !P0 ;  /* 0x00000001ff097807 */ /* 0x000fc80004000000 */
[----:B------:R-:W-:-:S04]  /*1880*/  IADD3 R9, PT, PT, -R9, RZ, RZ ;  /* 0x000000ff09097210 */ /* 0x000fc80007ffe1ff */
[----:B------:R-:W-:Y:S02]  /*1890*/  ISETP.GE.AND P0, PT, R9, RZ, PT ;  /* 0x000000ff0900720c */ /* 0x000fe40003f06270 */
[----:B------:R-:W-:-:S04]  /*18a0*/  IADD3 R9, PT, PT, R2, -0xfc, RZ ;  /* 0xffffff0402097810 */ /* 0x000fc80007ffe0ff */
[----:B------:R-:W-:-:S07]  /*18b0*/  SHF.R.U32.HI R9, RZ, R9, R12 ;  /* 0x00000009ff097219 */ /* 0x000fce000001160c */
[----:B------:R-:W-:-:S05]  /*18c0*/  @!P0 VIADD R9, R9, 0x1 ;  /* 0x0000000109098836 */ /* 0x000fca0000000000 */
[----:B------:R-:W-:-:S04]  /*18d0*/  @!P1 SHF.L.U32 R9, R9, 0x1, RZ ;  /* 0x0000000109099819 */ /* 0x000fc800000006ff */
[----:B------:R-:W-:Y:S01]  /*18e0*/  LOP3.LUT R9, R9, 0x80000000, R0, 0xf8, !PT ;  /* 0x8000000009097812 */ /* 0x000fe200078ef800 */
[----:B------:R-:W-:Y:S06]  /*18f0*/  BRA `(.L_x_19) ;  /* 0x0000000000047947 */ /* 0x000fec0003800000 */
.L_x_20:
[----:B------:R0:W1:Y:S02]  /*1900*/  MUFU.RCP R9, R0 ;  /* 0x0000000000097308 */ /* 0x0000640000001000 */
.L_x_19:
[----:B------:R-:W-:Y:S05]  /*1910*/  BSYNC.RECONVERGENT B1 ;  /* 0x0000000000017941 */ /* 0x000fea0003800200 */
.L_x_17:
[----:B-1----:R-:W-:Y:S01]  /*1920*/  MOV R2, R9 ;  /* 0x0000000900027202 */ /* 0x002fe20000000f00 */
[----:B------:R-:W-:-:S04]  /*1930*/  IMAD.MOV.U32 R9, RZ, RZ, 0x0 ;  /* 0x00000000ff097424 */ /* 0x000fc800078e00ff */
[----:B0-----:R-:W-:Y:S05]  /*1940*/  RET.REL.NODEC R8 `(enhance_kernel) ;  /* 0xffffffe408ac7950 */ /* 0x001fea0003c3ffff */
        .weak           $__internal_1_$__cuda_sm3x_div_rn_noftz_f32_slowpath
        .type           $__internal_1_$__cuda_sm3x_div_rn_noftz_f32_slowpath,@function
        .size           $__internal_1_$__cuda_sm3x_div_rn_noftz_f32_slowpath,(.L_x_52 - $__internal_1_$__cuda_sm3x_div_rn_noftz_f32_slowpath)
$__internal_1_$__cuda_sm3x_div_rn_noftz_f32_slowpath:
[----:B------:R-:W-:Y:S01]  /*1950*/  SHF.R.U32.HI R11, RZ, 0x17, R5 ;  /* 0x00000017ff0b7819 */ /* 0x000fe20000011605 */
[----:B------:R-:W-:Y:S01]  /*1960*/  BSSY.RECONVERGENT B1, `(.L_x_21) ;  /* 0x0000062000017945 */ /* 0x000fe20003800200 */
[----:B------:R-:W-:Y:S02]  /*1970*/  SHF.R.U32.HI R12, RZ, 0x17, R0 ;  /* 0x00000017ff0c7819 */ /* 0x000fe40000011600 */
[----:B------:R-:W-:Y:S02]  /*1980*/  LOP3.LUT R11, R11, 0xff, RZ, 0xc0, !PT ;  /* 0x000000ff0b0b7812 */ /* 0x000fe400078ec0ff */
[----:B------:R-:W-:Y:S02]  /*1990*/  LOP3.LUT R19, R12, 0xff, RZ, 0xc0, !PT ;  /* 0x000000ff0c137812 */ /* 0x000fe400078ec0ff */
[----:B------:R-:W-:Y:S02]  /*19a0*/  IADD3 R18, PT, PT, R11, -0x1, RZ ;  /* 0xffffffff0b127810 */ /* 0x000fe40007ffe0ff */
[----:B------:R-:W-:-:S02]  /*19b0*/  IADD3 R13, PT, PT, R19, -0x1, RZ ;  /* 0xffffffff130d7810 */ /* 0x000fc40007ffe0ff */
[----:B------:R-:W-:-:S04]  /*19c0*/  ISETP.GT.U32.AND P0, PT, R18, 0xfd, PT ;  /* 0x000000fd1200780c */ /* 0x000fc80003f04070 */
[----:B------:R-:W-:-:S13]  /*19d0*/  ISETP.GT.U32.OR P0, PT, R13, 0xfd, P0 ;  /* 0x000000fd0d00780c */ /* 0x000fda0000704470 */
[----:B------:R-:W-:Y:S01]  /*19e0*/  @!P0 IMAD.MOV.U32 R12, RZ, RZ, RZ ;  /* 0x000000ffff0c8224 */ /* 0x000fe200078e00ff */
[----:B------:R-:W-:Y:S06]  /*19f0*/  @!P0 BRA `(.L_x_22) ;  /* 0x00000000005c8947 */ /* 0x000fec0003800000 */
[----:B------:R-:W-:Y:S02]  /*1a00*/  FSETP.GTU.FTZ.AND P0, PT, |R0|, +INF , PT ;  /* 0x7f8000000000780b */ /* 0x000fe40003f1c200 */
[----:B------:R-:W-:-:S04]  /*1a10*/  FSETP.GTU.FTZ.AND P1, PT, |R5|, +INF , PT ;  /* 0x7f8000000500780b */ /* 0x000fc80003f3c200 */
[----:B------:R-:W-:-:S13]  /*1a20*/  PLOP3.LUT P0, PT, P0, P1, PT, 0xf8, 0x8f ;  /* 0x00000000008f781c */ /* 0x000fda0000703f70 */
[----:B------:R-:W-:Y:S05]  /*1a30*/  @P0 BRA `(.L_x_23) ;  /* 0x00000004004c0947 */ /* 0x000fea0003800000 */
[----:B------:R-:W-:-:S13]  /*1a40*/  LOP3.LUT P0, RZ, R5, 0x7fffffff, R0, 0xc8, !PT ;  /* 0x7fffffff05ff7812 */ /* 0x000fda000780c800 */
[----:B------:R-:W-:Y:S05]  /*1a50*/  @!P0 BRA `(.L_x_24) ;  /* 0x00000004003c8947 */ /* 0x000fea0003800000 */
[C---:B------:R-:W-:Y:S02]  /*1a60*/  FSETP.NEU.FTZ.AND P0, PT, |R0|.reuse, +INF , PT ;  /* 0x7f8000000000780b */ /* 0x040fe40003f1d200 */
[----:B------:R-:W-:Y:S02]  /*1a70*/  FSETP.NEU.FTZ.AND P2, PT, |R5|, +INF , PT ;  /* 0x7f8000000500780b */ /* 0x000fe40003f5d200 */
[----:B------:R-:W-:-:S11]  /*1a80*/  FSETP.NEU.FTZ.AND P1, PT, |R0|, +INF , PT ;  /* 0x7f8000000000780b */ /* 0x000fd60003f3d200 */
[----:B------:R-:W-:Y:S05]  /*1a90*/  @!P2 BRA !P0, `(.L_x_24) ;  /* 0x00000004002ca947 */ /* 0x000fea0004000000 */
[----:B------:R-:W-:-:S04]  /*1aa0*/  LOP3.LUT P0, RZ, R0, 0x7fffffff, RZ, 0xc0, !PT ;  /* 0x7fffffff00ff7812 */ /* 0x000fc8000780c0ff */
[----:B------:R-:W-:-:S13]  /*1ab0*/  PLOP3.LUT P0, PT, P2, P0, PT, 0x2f, 0xf2 ;  /* 0x0000000000f2781c */ /* 0x000fda0001700577 */
[----:B------:R-:W-:Y:S05]  /*1ac0*/  @P0 BRA `(.L_x_25) ;  /* 0x0000000400180947 */ /* 0x000fea0003800000 */
[----:B------:R-:W-:-:S04]  /*1ad0*/  LOP3.LUT P0, RZ, R5, 0x7fffffff, RZ, 0xc0, !PT ;  /* 0x7fffffff05ff7812 */ /* 0x000fc8000780c0ff */
[----:B------:R-:W-:-:S13]  /*1ae0*/  PLOP3.LUT P0, PT, P1, P0, PT, 0x2f, 0xf2 ;  /* 0x0000000000f2781c */ /* 0x000fda0000f00577 */
[----:B------:R-:W-:Y:S05]  /*1af0*/  @P0 BRA `(.L_x_26) ;  /* 0x0000000400000947 */ /* 0x000fea0003800000 */
[----:B------:R-:W-:Y:S02]  /*1b00*/  ISETP.GE.AND P0, PT, R13, RZ, PT ;  /* 0x000000ff0d00720c */ /* 0x000fe40003f06270 */
[----:B------:R-:W-:-:S11]  /*1b10*/  ISETP.GE.AND P1, PT, R18, RZ, PT ;  /* 0x000000ff1200720c */ /* 0x000fd60003f26270 */
[----:B------:R-:W-:Y:S01]  /*1b20*/  @P0 MOV R12, RZ ;  /* 0x000000ff000c0202 */ /* 0x000fe20000000f00 */
[----:B------:R-:W-:Y:S01]  /*1b30*/  @!P0 FFMA R0, R0, 1.84467440737095516160e+19, RZ ;  /* 0x5f80000000008823 */ /* 0x000fe200000000ff */
[----:B------:R-:W-:Y:S01]  /*1b40*/  @!P0 MOV R12, 0xffffffc0 ;  /* 0xffffffc0000c8802 */ /* 0x000fe20000000f00 */
[----:B------:R-:W-:-:S04]  /*1b50*/  @!P1 FFMA R5, R5, 1.84467440737095516160e+19, RZ ;  /* 0x5f80000005059823 */ /* 0x000fc800000000ff */
[----:B------:R-:W-:-:S07]  /*1b60*/  @!P1 VIADD R12, R12, 0x40 ;  /* 0x000000400c0c9836 */ /* 0x000fce0000000000 */
.L_x_22:
[----:B------:R-:W-:Y:S01]  /*1b70*/  LEA R18, R11, 0xc0800000, 0x17 ;  /* 0xc08000000b127811 */ /* 0x000fe200078eb8ff */
[----:B------:R-:W-:Y:S01]  /*1b80*/  BSSY.RECONVERGENT B2, `(.L_x_27) ;  /* 0x0000036000027945 */ /* 0x000fe20003800200 */
[----:B------:R-:W-:Y:S02]  /*1b90*/  IADD3 R19, PT, PT, R19, -0x7f, RZ ;  /* 0xffffff8113137810 */ /* 0x000fe40007ffe0ff */
[----:B------:R-:W-:-:S03]  /*1ba0*/  IADD3 R20, PT, PT, -R18, R5, RZ ;  /* 0x0000000512147210 */ /* 0x000fc60007ffe1ff */
[C---:B------:R-:W-:Y:S01]  /*1bb0*/  IMAD R0, R19.reuse, -0x800000, R0 ;  /* 0xff80000013007824 */ /* 0x040fe200078e0200 */
[----:B------:R-:W0:Y:S01]  /*1bc0*/  MUFU.RCP R5, R20 ;  /* 0x0000001400057308 */ /* 0x000e220000001000 */
[----:B------:R-:W-:Y:S01]  /*1bd0*/  FADD.FTZ R13, -R20, -RZ ;  /* 0x800000ff140d7221 */ /* 0x000fe20000010100 */
[----:B------:R-:W-:-:S05]  /*1be0*/  IADD3 R19, PT, PT, R19, 0x7f, -R11 ;  /* 0x0000007f13137810 */ /* 0x000fca0007ffe80b */
[----:B------:R-:W-:Y:S02]  /*1bf0*/  IMAD.IADD R19, R19, 0x1, R12 ;  /* 0x0000000113137824 */ /* 0x000fe400078e020c */
[----:B0-----:R-:W-:-:S04]  /*1c00*/  FFMA R18, R5, R13, 1 ;  /* 0x3f80000005127423 */ /* 0x001fc8000000000d */
[----:B------:R-:W-:-:S04]  /*1c10*/  FFMA R5, R5, R18, R5 ;  /* 0x0000001205057223 */ /* 0x000fc80000000005 */
[----:B------:R-:W-:-:S04]  /*1c20*/  FFMA R18, R0, R5, RZ ;  /* 0x0000000500127223 */ /* 0x000fc800000000ff */
[----:B------:R-:W-:-:S04]  /*1c30*/  FFMA R21, R13, R18, R0 ;  /* 0x000000120d157223 */ /* 0x000fc80000000000 */
[----:B------:R-:W-:-:S04]  /*1c40*/  FFMA R18, R5, R21, R18 ;  /* 0x0000001505127223 */ /* 0x000fc80000000012 */
[----:B------:R-:W-:-:S04]  /*1c50*/  FFMA R13, R13, R18, R0 ;  /* 0x000000120d0d7223 */ /* 0x000fc80000000000 */
[----:B------:R-:W-:-:S05]  /*1c60*/  FFMA R0, R5, R13, R18 ;  /* 0x0000000d05007223 */ /* 0x000fca0000000012 */
[----:B------:R-:W-:-:S04]  /*1c70*/  SHF.R.U32.HI R11, RZ, 0x17, R0 ;  /* 0x00000017ff0b7819 */ /* 0x000fc80000011600 */
[----:B------:R-:W-:-:S04]  /*1c80*/  LOP3.LUT R11, R11, 0xff, RZ, 0xc0, !PT ;  /* 0x000000ff0b0b7812 */ /* 0x000fc800078ec0ff */
[----:B------:R-:W-:-:S04]  /*1c90*/  IADD3 R20, PT, PT, R11, R19, RZ ;  /* 0x000000130b147210 */ /* 0x000fc80007ffe0ff */
[----:B------:R-:W-:-:S04]  /*1ca0*/  IADD3 R11, PT, PT, R20, -0x1, RZ ;  /* 0xffffffff140b7810 */ /* 0x000fc80007ffe0ff */
[----:B------:R-:W-:-:S13]  /*1cb0*/  ISETP.GE.U32.AND P0, PT, R11, 0xfe, PT ;  /* 0x000000fe0b00780c */ /* 0x000fda0003f06070 */
[----:B------:R-:W-:Y:S05]  /*1cc0*/  @!P0 BRA `(.L_x_28) ;  /* 0x0000000000808947 */ /* 0x000fea0003800000 */
[----:B------:R-:W-:-:S13]  /*1cd0*/  ISETP.GT.AND P0, PT, R20, 0xfe, PT ;  /* 0x000000fe1400780c */ /* 0x000fda0003f04270 */
[----:B------:R-:W-:Y:S05]  /*1ce0*/  @P0 BRA `(.L_x_29) ;  /* 0x00000000006c0947 */ /* 0x000fea0003800000 */
[----:B------:R-:W-:-:S13]  /*1cf0*/  ISETP.GE.AND P0, PT, R20, 0x1, PT ;  /* 0x000000011400780c */ /* 0x000fda0003f06270 */
[----:B------:R-:W-:Y:S05]  /*1d00*/  @P0 BRA `(.L_x_30) ;  /* 0x0000000000740947 */ /* 0x000fea0003800000 */
[----:B------:R-:W-:Y:S02]  /*1d10*/  ISETP.GE.AND P0, PT, R20, -0x18, PT ;  /* 0xffffffe81400780c */ /* 0x000fe40003f06270 */
[----:B------:R-:W-:-:S11]  /*1d20*/  LOP3.LUT R0, R0, 0x80000000, RZ, 0xc0, !PT ;  /* 0x8000000000007812 */ /* 0x000fd600078ec0ff */
[----:B------:R-:W-:Y:S05]  /*1d30*/  @!P0 BRA `(.L_x_30) ;  /* 0x0000000000688947 */ /* 0x000fea0003800000 */
[-CC-:B------:R-:W-:Y:S01]  /*1d40*/  FFMA.RZ R11, R5, R13.reuse, R18.reuse ;  /* 0x0000000d050b7223 */ /* 0x180fe2000000c012 */
[C---:B------:R-:W-:Y:S02]  /*1d50*/  ISETP.NE.AND P2, PT, R20.reuse, RZ, PT ;  /* 0x000000ff1400720c */ /* 0x040fe40003f45270 */
[C---:B------:R-:W-:Y:S02]  /*1d60*/  ISETP.NE.AND P1, PT, R20.reuse, RZ, PT ;  /* 0x000000ff1400720c */ /* 0x040fe40003f25270 */
[----:B------:R-:W-:Y:S01]  /*1d70*/  LOP3.LUT R12, R11, 0x7fffff, RZ, 0xc0, !PT ;  /* 0x007fffff0b0c7812 */ /* 0x000fe200078ec0ff */
[CCC-:B------:R-:W-:Y:S01]  /*1d80*/  FFMA.RP R11, R5.reuse, R13.reuse, R18.reuse ;  /* 0x0000000d050b7223 */ /* 0x1c0fe20000008012 */
[----:B------:R-:W-:Y:S01]  /*1d90*/  FFMA.RM R18, R5, R13, R18 ;  /* 0x0000000d05127223 */ /* 0x000fe20000004012 */
[----:B------:R-:W-:Y:S01]  /*1da0*/  VIADD R5, R20, 0x20 ;  /* 0x0000002014057836 */ /* 0x000fe20000000000 */
[----:B------:R-:W-:Y:S02]  /*1db0*/  LOP3.LUT R12, R12, 0x800000, RZ, 0xfc, !PT ;  /* 0x008000000c0c7812 */ /* 0x000fe400078efcff */
[----:B------:R-:W-:-:S02]  /*1dc0*/  IADD3 R13, PT, PT, -R20, RZ, RZ ;  /* 0x000000ff140d7210 */ /* 0x000fc40007ffe1ff */
[----:B------:R-:W-:Y:S02]  /*1dd0*/  SHF.L.U32 R5, R12, R5, RZ ;  /* 0x000000050c057219 */ /* 0x000fe400000006ff */
[----:B------:R-:W-:Y:S02]  /*1de0*/  FSETP.NEU.FTZ.AND P0, PT, R11, R18, PT ;  /* 0x000000120b00720b */ /* 0x000fe40003f1d000 */
[----:B------:R-:W-:Y:S02]  /*1df0*/  SEL R11, R13, RZ, P2 ;  /* 0x000000ff0d0b7207 */ /* 0x000fe40001000000 */
[----:B------:R-:W-:Y:S02]  /*1e00*/  ISETP.NE.AND P1, PT, R5, RZ, P1 ;  /* 0x000000ff0500720c */ /* 0x000fe40000f25270 */
[----:B------:R-:W-:Y:S02]  /*1e10*/  SHF.R.U32.HI R11, RZ, R11, R12 ;  /* 0x0000000bff0b7219 */ /* 0x000fe4000001160c */
[----:B------:R-:W-:-:S02]  /*1e20*/  PLOP3.LUT P0, PT, P0, P1, PT, 0xf8, 0x8f ;  /* 0x00000000008f781c */ /* 0x000fc40000703f70 */
[----:B------:R-:W-:Y:S02]  /*1e30*/  SHF.R.U32.HI R12, RZ, 0x1, R11 ;  /* 0x00000001ff0c7819 */ /* 0x000fe4000001160b */
[----:B------:R-:W-:-:S04]  /*1e40*/  SEL R5, RZ, 0x1, !P0 ;  /* 0x00000001ff057807 */ /* 0x000fc80004000000 */
[----:B------:R-:W-:-:S04]  /*1e50*/  LOP3.LUT R18, R5, 0x1, R12, 0xf8, !PT ;  /* 0x0000000105127812 */ /* 0x000fc800078ef80c */
[----:B------:R-:W-:-:S04]  /*1e60*/  LOP3.LUT R11, R18, R11, RZ, 0xc0, !PT ;  /* 0x0000000b120b7212 */ /* 0x000fc800078ec0ff */
[----:B------:R-:W-:-:S04]  /*1e70*/  IADD3 R11, PT, PT, R12, R11, RZ ;  /* 0x0000000b0c0b7210 */ /* 0x000fc80007ffe0ff */
[----:B------:R-:W-:Y:S01]  /*1e80*/  LOP3.LUT R0, R11, R0, RZ, 0xfc, !PT ;  /* 0x000000000b007212 */ /* 0x000fe200078efcff */
[----:B------:R-:W-:Y:S06]  /*1e90*/  BRA `(.L_x_30) ;  /* 0x0000000000107947 */ /* 0x000fec0003800000 */
.L_x_29:
[----:B------:R-:W-:-:S04]  /*1ea0*/  LOP3.LUT R0, R0, 0x80000000, RZ, 0xc0, !PT ;  /* 0x8000000000007812 */ /* 0x000fc800078ec0ff */
[----:B------:R-:W-:Y:S01]  /*1eb0*/  LOP3.LUT R0, R0, 0x7f800000, RZ, 0xfc, !PT ;  /* 0x7f80000000007812 */ /* 0x000fe200078efcff */
[----:B------:R-:W-:Y:S06]  /*1ec0*/  BRA `(.L_x_30) ;  /* 0x0000000000047947 */ /* 0x000fec0003800000 */
.L_x_28:
[----:B------:R-:W-:-:S07]  /*1ed0*/  IMAD R0, R19, 0x800000, R0 ;  /* 0x0080000013007824 */ /* 0x000fce00078e0200 */
.L_x_30:
[----:B------:R-:W-:Y:S05]  /*1ee0*/  BSYNC.RECONVERGENT B2 ;  /* 0x0000000000027941 */ /* 0x000fea0003800200 */
.L_x_27:
[----:B------:R-:W-:Y:S05]  /*1ef0*/  BRA `(.L_x_31) ;  /* 0x0000000000207947 */ /* 0x000fea0003800000 */
.L_x_26:
[----:B------:R-:W-:-:S04]  /*1f00*/  LOP3.LUT R0, R5, 0x80000000, R0, 0x48, !PT ;  /* 0x8000000005007812 */ /* 0x000fc800078e4800 */
[----:B------:R-:W-:Y:S01]  /*1f10*/  LOP3.LUT R0, R0, 0x7f800000, RZ, 0xfc, !PT ;  /* 0x7f80000000007812 */ /* 0x000fe200078efcff */
[----:B------:R-:W-:Y:S06]  /*1f20*/  BRA `(.L_x_31) ;  /* 0x0000000000147947 */ /* 0x000fec0003800000 */
.L_x_25:
[----:B------:R-:W-:Y:S01]  /*1f30*/  LOP3.LUT R0, R5, 0x80000000, R0, 0x48, !PT ;  /* 0x8000000005007812 */ /* 0x000fe200078e4800 */
[----:B------:R-:W-:Y:S06]  /*1f40*/  BRA `(.L_x_31) ;  /* 0x00000000000c7947 */ /* 0x000fec0003800000 */
.L_x_24:
[----:B------:R-:W0:Y:S01]  /*1f50*/  MUFU.RSQ R0, -QNAN ;  /* 0xffc0000000007908 */ /* 0x000e220000001400 */
[----:B------:R-:W-:Y:S05]  /*1f60*/  BRA `(.L_x_31) ;  /* 0x0000000000047947 */ /* 0x000fea0003800000 */
.L_x_23:
[----:B------:R-:W-:-:S07]  /*1f70*/  FADD.FTZ R0, R0, R5 ;  /* 0x0000000500007221 */ /* 0x000fce0000010000 */
.L_x_31:
[----:B------:R-:W-:Y:S05]  /*1f80*/  BSYNC.RECONVERGENT B1 ;  /* 0x0000000000017941 */ /* 0x000fea0003800200 */
.L_x_21:
[----:B------:R-:W-:Y:S01]  /*1f90*/  HFMA2 R11, -RZ, RZ, 0, 0 ;  /* 0x00000000ff0b7431 */ /* 0x000fe200000001ff */
[----:B0-----:R-:W-:-:S03]  /*1fa0*/  MOV R5, R0 ;  /* 0x0000000000057202 */ /* 0x001fc60000000f00 */
[----:B------:R-:W-:Y:S05]  /*1fb0*/  RET.REL.NODEC R10 `(enhance_kernel) ;  /* 0xffffffe00a107950 */ /* 0x000fea0003c3ffff */
.L_x_32:
[----:B------:R-:W-:-:S00]  /*1fc0*/  BRA `(.L_x_32) ;  /* 0xfffffffc00fc7947 */ /* 0x000fc0000383ffff */
[----:B------:R-:W-:-:S00]  /*1fd0*/  NOP ;  /* 0x0000000000007918 */ /* 0x000fc00000000000 */
        /* <DEDUP_REMOVED lines=10> */
.L_x_52:


//--------------------- .text.bgr_u8_to_rgb_f16_planar --------------------------
	.section	.text.bgr_u8_to_rgb_f16_planar,"ax",@progbits
	.align	128
        .global         bgr_u8_to_rgb_f16_planar
        .type           bgr_u8_to_rgb_f16_planar,@function
        .size           bgr_u8_to_rgb_f16_planar,(.L_x_53 - bgr_u8_to_rgb_f16_planar)
        .other          bgr_u8_to_rgb_f16_planar,@"STO_CUDA_ENTRY STV_DEFAULT"
bgr_u8_to_rgb_f16_planar:
.text.bgr_u8_to_rgb_f16_planar:
[----:B------:R-:W-:Y:S01]  /*0000*/  LDC R1, c[0x0][0x37c] ;  /* 0x0000df00ff017b82 */ /* 0x000fe20000000800 */
[----:B------:R-:W0:Y:S01]  /*0010*/  S2R R3, SR_CTAID.Y ;  /* 0x0000000000037919 */ /* 0x000e220000002600 */
[----:B------:R-:W1:Y:S01]  /*0020*/  LDCU UR4, c[0x0][0x360] ;  /* 0x00006c00ff0477ac */ /* 0x000e620008000800 */
[----:B------:R-:W0:Y:S01]  /*0030*/  S2R R0, SR_TID.Y ;  /* 0x0000000000007919 */ /* 0x000e220000002200 */
[----:B------:R-:W0:Y:S01]  /*0040*/  LDCU UR5, c[0x0][0x364] ;  /* 0x00006c80ff0577ac */ /* 0x000e220008000800 */
[----:B------:R-:W1:Y:S01]  /*0050*/  S2R R6, SR_CTAID.X ;  /* 0x0000000000067919 */ /* 0x000e620000002500 */
[----:B------:R-:W2:Y:S01]  /*0060*/  LDCU.64 UR6, c[0x0][0x390] ;  /* 0x00007200ff0677ac */ /* 0x000ea20008000a00 */
[----:B------:R-:W1:Y:S01]  /*0070*/  S2R R5, SR_TID.X ;  /* 0x0000000000057919 */ /* 0x000e620000002100 */
[----:B0-----:R-:W-:-:S05]  /*0080*/  IMAD R3, R3, UR5, R0 ;  /* 0x0000000503037c24 */ /* 0x001fca000f8e0200 */
[----:B--2---:R-:W-:Y:S01]  /*0090*/  ISETP.GE.AND P0, PT, R3, UR7, PT ;  /* 0x0000000703007c0c */ /* 0x004fe2000bf06270 */
[----:B-1----:R-:W-:-:S05]  /*00a0*/  IMAD R6, R6, UR4, R5 ;  /* 0x0000000406067c24 */ /* 0x002fca000f8e0205 */
[----:B------:R-:W-:-:S13]  /*00b0*/  ISETP.GE.OR P0, PT, R6, UR6, P0 ;  /* 0x0000000606007c0c */ /* 0x000fda0008706670 */
[----:B------:R-:W-:Y:S05]  /*00c0*/  @P0 EXIT ;  /* 0x000000000000094d */ /* 0x000fea0003800000 */
[----:B------:R-:W0:Y:S01]  /*00d0*/  LDCU.64 UR8, c[0x0][0x380] ;  /* 0x00007000ff0877ac */ /* 0x000e220008000a00 */
[----:B------:R-:W-:Y:S01]  /*00e0*/  IMAD R6, R3, UR6, R6 ;  /* 0x0000000603067c24 */ /* 0x000fe2000f8e0206 */
[----:B------:R-:W1:Y:S03]  /*00f0*/  LDCU.64 UR4, c[0x0][0x358] ;  /* 0x00006b00ff0477ac */ /* 0x000e660008000a00 */
[----:B------:R-:W-:-:S05]  /*0100*/  IMAD R0, R6, 0x3, RZ ;  /* 0x0000000306007824 */ /* 0x000fca00078e02ff */
[----:B0-----:R-:W-:-:S04]  /*0110*/  IADD3 R4, P0, PT, R0, UR8, RZ ;  /* 0x0000000800047c10 */ /* 0x001fc8000ff1e0ff */
[----:B------:R-:W-:-:S05]  /*0120*/  LEA.HI.X.SX32 R5, R0, UR9, 0x1, P0 ;  /* 0x0000000900057c11 */ /* 0x000fca00080f0eff */
[----:B-1----:R-:W2:Y:S01]  /*0130*/  LDG.E.U8 R0, desc[UR4][R4.64+0x2] ;  /* 0x0000020404007981 */ /* 0x002ea2000c1e1100 */
[----:B------:R-:W-:Y:S01]  /*0140*/  IMAD.MOV.U32 R7, RZ, RZ, 0x3b808081 ;  /* 0x3b808081ff077424 */ /* 0x000fe200078e00ff */
[----:B------:R-:W-:Y:S01]  /*0150*/  BSSY.RECONVERGENT B0, `(.L_x_33) ;  /* 0x000000e000007945 */ /* 0x000fe20003800200 */
[----:B------:R-:W-:-:S04]  /*0160*/  IMAD.MOV.U32 R2, RZ, RZ, 0x437f0000 ;  /* 0x437f0000ff027424 */ /* 0x000fc800078e00ff */
[----:B------:R-:W-:-:S04]  /*0170*/  FFMA R3, R7, -R2, 1 ;  /* 0x3f80000007037423 */ /* 0x000fc80000000802 */
[----:B------:R-:W-:Y:S01]  /*0180*/  FFMA R3, R3, R7, 0.0039215688593685626984 ;  /* 0x3b80808103037423 */ /* 0x000fe20000000007 */
[----:B--2---:R-:W-:-:S04]  /*0190*/  I2FP.F32.U32 R0, R0 ;  /* 0x0000000000007245 */ /* 0x004fc80000201000 */
[----:B------:R-:W0:Y:S01]  /*01a0*/  FCHK P0, R0, 255 ;  /* 0x437f000000007902 */ /* 0x000e220000000000 */
[----:B------:R-:W-:-:S04]  /*01b0*/  FFMA R7, R0, R3, RZ ;  /* 0x0000000300077223 */ /* 0x000fc800000000ff */
[----:B------:R-:W-:-:S04]  /*01c0*/  FFMA R8, R7, -255, R0 ;  /* 0xc37f000007087823 */ /* 0x000fc80000000000 */
[----:B------:R-:W-:Y:S01]  /*01d0*/  FFMA R3, R3, R8, R7 ;  /* 0x0000000803037223 */ /* 0x000fe20000000007 */
[----:B0-----:R-:W-:Y:S06]  /*01e0*/  @!P0 BRA `(.L_x_34) ;  /* 0x0000000000108947 */ /* 0x001fec0003800000 */
[----:B------:R-:W-:Y:S01]  /*01f0*/  IMAD.MOV.U32 R3, RZ, RZ, R0 ;  /* 0x000000ffff037224 */ /* 0x000fe200078e0000 */
[----:B------:R-:W-:-:S07]  /*0200*/  MOV R8, 0x220 ;  /* 0x0000022000087802 */ /* 0x000fce0000000f00 */
[----:B------:R-:W-:Y:S05]  /*0210*/  CALL.REL.NOINC `($__internal_2_$__cuda_sm3x_div_rn_noftz_f32_slowpath) ;  /* 0x0000000000b07944 */ /* 0x000fea0003c00000 */
[----:B------:R-:W-:-:S07]  /*0220*/  IMAD.MOV.U32 R3, RZ, RZ, R0 ;  /* 0x000000ffff037224 */ /* 0x000fce00078e0000 */
.L_x_34:
[----:B------:R-:W-:Y:S05]  /*0230*/  BSYNC.RECONVERGENT B0 ;  /* 0x0000000000007941 */ /* 0x000fea0003800200 */
.L_x_33:
[----:B------:R-:W0:Y:S01]  /*0240*/  LDC.64 R8, c[0x0][0x388] ;  /* 0x0000e200ff087b82 */ /* 0x000e220000000a00 */
[----:B------:R-:W-:Y:S01]  /*0250*/  F2FP.F16.F32.PACK_AB R3, RZ, R3 ;  /* 0x00000003ff03723e */ /* 0x000fe200000000ff */
[----:B0-----:R-:W-:-:S05]  /*0260*/  IMAD.WIDE R6, R6, 0x2, R8 ;  /* 0x0000000206067825 */ /* 0x001fca00078e0208 */
[----:B------:R0:W-:Y:S04]  /*0270*/  STG.E.U16 desc[UR4][R6.64], R3 ;  /* 0x0000000306007986 */ /* 0x0001e8000c101504 */
[----:B------:R-:W0:Y:S01]  /*0280*/  LDG.E.U8 R0, desc[UR4][R4.64+0x1] ;  /* 0x0000010404007981 */ /* 0x000e22000c1e1100 */
[----:B------:R-:W-:Y:S01]  /*0290*/  IMAD.MOV.U32 R9, RZ, RZ, 0x3b808081 ;  /* 0x3b808081ff097424 */ /* 0x000fe200078e00ff */
[----:B------:R-:W-:Y:S03]  /*02a0*/  BSSY.RECONVERGENT B0, `(.L_x_35) ;  /* 0x000000b000007945 */ /* 0x000fe60003800200 */
[----:B------:R-:W-:Y:S01]  /*02b0*/  FFMA R8, R9, -R2, 1 ;  /* 0x3f80000009087423 */ /* 0x000fe20000000802 */
[----:B0-----:R-:W-:-:S03]  /*02c0*/  I2FP.F32.U32 R3, R0 ;  /* 0x0000000000037245 */ /* 0x001fc60000201000 */
[----:B------:R-:W-:Y:S01]  /*02d0*/  FFMA R0, R8, R9, 0.0039215688593685626984 ;  /* 0x3b80808108007423 */ /* 0x000fe20000000009 */
[----:B------:R-:W0:Y:S03]  /*02e0*/  FCHK P0, R3, 255 ;  /* 0x437f000003007902 */ /* 0x000e260000000000 */
[----:B------:R-:W-:-:S04]  /*02f0*/  FFMA R8, R0, R3, RZ ;  /* 0x0000000300087223 */ /* 0x000fc800000000ff */
[----:B------:R-:W-:-:S04]  /*0300*/  FFMA R9, R8, -255, R3 ;  /* 0xc37f000008097823 */ /* 0x000fc80000000003 */
[----:B------:R-:W-:Y:S01]  /*0310*/  FFMA R0, R0, R9, R8 ;  /* 0x0000000900007223 */ /* 0x000fe20000000008 */
[----:B0-----:R-:W-:Y:S06]  /*0320*/  @!P0 BRA `(.L_x_36) ;  /* 0x0000000000088947 */ /* 0x001fec0003800000 */
[----:B------:R-:W-:-:S07]  /*0330*/  MOV R8, 0x350 ;  /* 0x0000035000087802 */ /* 0x000fce0000000f00 */
[----:B------:R-:W-:Y:S05]  /*0340*/  CALL.REL.NOINC `($__internal_2_$__cuda_sm3x_div_rn_noftz_f32_slowpath) ;  /* 0x0000000000647944 */ /* 0x000fea0003c00000 */
.L_x_36:
[----:B------:R-:W-:Y:S05]  /*0350*/  BSYNC.RECONVERGENT B0 ;  /* 0x0000000000007941 */ /* 0x000fea0003800200 */
.L_x_35:
[----:B------:R-:W0:Y:S01]  /*0360*/  LDC.64 R8, c[0x0][0x390] ;  /* 0x0000e400ff087b82 */ /* 0x000e220000000a00 */
[----:B------:R-:W-:-:S04]  /*0370*/  F2FP.F16.F32.PACK_AB R0, RZ, R0 ;  /* 0x00000000ff00723e */ /* 0x000fc800000000ff */
[----:B------:R-:W-:Y:S01]  /*0380*/  PRMT R10, R0, 0x7610, R10 ;  /* 0x00007610000a7816 */ /* 0x000fe2000000000a */
[----:B0-----:R-:W-:-:S04]  /*0390*/  IMAD R9, R9, R8, RZ ;  /* 0x0000000809097224 */ /* 0x001fc800078e02ff */
[----:B------:R-:W-:-:S05]  /*03a0*/  IMAD.WIDE R6, R9, 0x2, R6 ;  /* 0x0000000209067825 */ /* 0x000fca00078e0206 */
[----:B------:R0:W-:Y:S04]  /*03b0*/  STG.E.U16 desc[UR4][R6.64], R10 ;  /* 0x0000000a06007986 */ /* 0x0001e8000c101504 */
[----:B------:R-:W2:Y:S01]  /*03c0*/  LDG.E.U8 R4, desc[UR4][R4.64] ;  /* 0x0000000404047981 */ /* 0x000ea2000c1e1100 */
[----:B------:R-:W-:Y:S01]  /*03d0*/  IMAD.MOV.U32 R11, RZ, RZ, 0x3b808081 ;  /* 0x3b808081ff0b7424 */ /* 0x000fe200078e00ff */
[----:B------:R-:W-:Y:S03]  /*03e0*/  BSSY.RECONVERGENT B0, `(.L_x_37) ;  /* 0x000000b000007945 */ /* 0x000fe60003800200 */
[----:B------:R-:W-:-:S04]  /*03f0*/  FFMA R0, R11, -R2, 1 ;  /* 0x3f8000000b007423 */ /* 0x000fc80000000802 */
[----:B------:R-:W-:Y:S01]  /*0400*/  FFMA R0, R0, R11, 0.0039215688593685626984 ;  /* 0x3b80808100007423 */ /* 0x000fe2000000000b */
[----:B--2---:R-:W-:-:S04]  /*0410*/  I2FP.F32.U32 R3, R4 ;  /* 0x0000000400037245 */ /* 0x004fc80000201000 */
[----:B------:R-:W1:Y:S01]  /*0420*/  FCHK P0, R3, 255 ;  /* 0x437f000003007902 */ /* 0x000e620000000000 */
[----:B------:R-:W-:-:S04]  /*0430*/  FFMA R8, R0, R3, RZ ;  /* 0x0000000300087223 */ /* 0x000fc800000000ff */
[----:B------:R-:W-:-:S04]  /*0440*/  FFMA R11, R8, -255, R3 ;  /* 0xc37f0000080b7823 */ /* 0x000fc80000000003 */
[----:B------:R-:W-:Y:S01]  /*0450*/  FFMA R0, R0, R11, R8 ;  /* 0x0000000b00007223 */ /* 0x000fe20000000008 */
[----:B01----:R-:W-:Y:S06]  /*0460*/  @!P0 BRA `(.L_x_38) ;  /* 0x0000000000088947 */ /* 0x003fec0003800000 */
[----:B------:R-:W-:-:S07]  /*0470*/  MOV R8, 0x490 ;  /* 0x0000049000087802 */ /* 0x000fce0000000f00 */
[----:B------:R-:W-:Y:S05]  /*0480*/  CALL.REL.NOINC `($__internal_2_$__cuda_sm3x_div_rn_noftz_f32_slowpath) ;  /* 0x0000000000147944 */ /* 0x000fea0003c00000 */
.L_x_38:
[----:B------:R-:W-:Y:S05]  /*0490*/  BSYNC.RECONVERGENT B0 ;  /* 0x0000000000007941 */ /* 0x000fea0003800200 */
.L_x_37:
[----:B------:R-:W-:Y:S01]  /*04a0*/  F2FP.F16.F32.PACK_AB R0, RZ, R0 ;  /* 0x00000000ff00723e */ /* 0x000fe200000000ff */
[----:B------:R-:W-:-:S05]  /*04b0*/  IMAD.WIDE R6, R9, 0x2, R6 ;  /* 0x0000000209067825 */ /* 0x000fca00078e0206 */
[----:B------:R-:W-:Y:S01]  /*04c0*/  STG.E.U16 desc[UR4][R6.64], R0 ;  /* 0x0000000006007986 */ /* 0x000fe2000c101504 */
[----:B------:R-:W-:Y:S05]  /*04d0*/  EXIT ;  /* 0x000000000000794d */ /* 0x000fea0003800000 */
        .weak           $__internal_2_$__cuda_sm3x_div_rn_noftz_f32_slowpath
        .type           $__internal_2_$__cuda_sm3x_div_rn_noftz_f32_slowpath,@function
        .size           $__internal_2_$__cuda_sm3x_div_rn_noftz_f32_slowpath,(.L_x_53 - $__internal_2_$__cuda_sm3x_div_rn_noftz_f32_slowpath)
$__internal_2_$__cuda_sm3x_div_rn_noftz_f32_slowpath:
[----:B------:R-:W-:Y:S01]  /*04e0*/  SHF.R.U32.HI R11, RZ, 0x17, R2 ;  /* 0x00000017ff0b7819 */ /* 0x000fe20000011602 */
[----:B------:R-:W-:Y:S01]  /*04f0*/  BSSY.RECONVERGENT B1, `(.L_x_39) ;  /* 0x0000064000017945 */ /* 0x000fe20003800200 */
[----:B------:R-:W-:Y:S01]  /*0500*/  SHF.R.U32.HI R0, RZ, 0x17, R3 ;  /* 0x00000017ff007819 */ /* 0x000fe20000011603 */
[----:B------:R-:W-:Y:S01]  /*0510*/  IMAD.MOV.U32 R12, RZ, RZ, 0x437f0000 ;  /* 0x437f0000ff0c7424 */ /* 0x000fe200078e00ff */
[----:B------:R-:W-:Y:S02]  /*0520*/  LOP3.LUT R11, R11, 0xff, RZ, 0xc0, !PT ;  /* 0x000000ff0b0b7812 */ /* 0x000fe400078ec0ff */
[----:B------:R-:W-:-:S03]  /*0530*/  LOP3.LUT R16, R0, 0xff, RZ, 0xc0, !PT ;  /* 0x000000ff00107812 */ /* 0x000fc600078ec0ff */
[----:B------:R-:W-:Y:S02]  /*0540*/  VIADD R13, R11, 0xffffffff ;  /* 0xffffffff0b0d7836 */ /* 0x000fe40000000000 */
[----:B------:R-:W-:-:S03]  /*0550*/  VIADD R14, R16, 0xffffffff ;  /* 0xffffffff100e7836 */ /* 0x000fc60000000000 */
[----:B------:R-:W-:-:S04]  /*0560*/  ISETP.GT.U32.AND P0, PT, R13, 0xfd, PT ;  /* 0x000000fd0d00780c */ /* 0x000fc80003f04070 */
[----:B------:R-:W-:-:S13]  /*0570*/  ISETP.GT.U32.OR P0, PT, R14, 0xfd, P0 ;  /* 0x000000fd0e00780c */ /* 0x000fda0000704470 */
[----:B------:R-:W-:Y:S01]  /*0580*/  @!P0 IMAD.MOV.U32 R10, RZ, RZ, RZ ;  /* 0x000000ffff0a8224 */ /* 0x000fe200078e00ff */
[----:B------:R-:W-:Y:S06]  /*0590*/  @!P0 BRA `(.L_x_40) ;  /* 0x0000000000608947 */ /* 0x000fec0003800000 */
[----:B------:R-:W-:Y:S01]  /*05a0*/  IMAD.MOV.U32 R0, RZ, RZ, 0x437f0000 ;  /* 0x437f0000ff007424 */ /* 0x000fe200078e00ff */
[----:B------:R-:W-:-:S04]  /*05b0*/  FSETP.GTU.FTZ.AND P0, PT, |R3|, +INF , PT ;  /* 0x7f8000000300780b */ /* 0x000fc80003f1c200 */
        /* <DEDUP_REMOVED lines=17> */
[----:B------:R-:W-:Y:S01]  /*06d0*/  @P0 IMAD.MOV.U32 R10, RZ, RZ, RZ ;  /* 0x000000ffff0a0224 */ /* 0x000fe200078e00ff */
[----:B------:R-:W-:Y:S01]  /*06e0*/  @!P0 MOV R10, 0xffffffc0 ;  /* 0xffffffc0000a8802 */ /* 0x000fe20000000f00 */
[----:B------:R-:W-:Y:S01]  /*06f0*/  @!P0 FFMA R3, R3, 1.84467440737095516160e+19, RZ ;  /* 0x5f80000003038823 */ /* 0x000fe200000000ff */
[----:B------:R-:W-:-:S03]  /*0700*/  @!P1 FFMA R12, R0, 1.84467440737095516160e+19, RZ ;  /* 0x5f800000000c9823 */ /* 0x000fc600000000ff */
[----:B------:R-:W-:-:S07]  /*0710*/  @!P1 VIADD R10, R10, 0x40 ;  /* 0x000000400a0a9836 */ /* 0x000fce0000000000 */
.L_x_40:
[----:B------:R-:W-:Y:S01]  /*0720*/  LEA R13, R11, 0xc0800000, 0x17 ;  /* 0xc08000000b0d7811 */ /* 0x000fe200078eb8ff */
[----:B------:R-:W-:Y:S04]  /*0730*/  BSSY.RECONVERGENT B2, `(.L_x_45) ;  /* 0x0000036000027945 */ /* 0x000fe80003800200 */
[----:B------:R-:W-:Y:S02]  /*0740*/  IMAD.IADD R13, R12, 0x1, -R13 ;  /* 0x000000010c0d7824 */ /* 0x000fe400078e0a0d */
[----:B------:R-:W-:Y:S02]  /*0750*/  VIADD R12, R16, 0xffffff81 ;  /* 0xffffff81100c7836 */ /* 0x000fe40000000000 */
[----:B------:R0:W1:Y:S01]  /*0760*/  MUFU.RCP R14, R13 ;  /* 0x0000000d000e7308 */ /* 0x0000620000001000 */
[----:B------:R-:W-:Y:S01]  /*0770*/  FADD.FTZ R15, -R13, -RZ ;  /* 0x800000ff0d0f7221 */ /* 0x000fe20000010100 */
[C---:B------:R-:W-:Y:S01]  /*0780*/  IMAD R0, R12.reuse, -0x800000, R3 ;  /* 0xff8000000c007824 */ /* 0x040fe200078e0203 */
[----:B0-----:R-:W-:-:S05]  /*0790*/  IADD3 R13, PT, PT, R12, 0x7f, -R11 ;  /* 0x0000007f0c0d7810 */ /* 0x001fca0007ffe80b */
[----:B------:R-:W-:Y:S02]  /*07a0*/  IMAD.IADD R13, R13, 0x1, R10 ;  /* 0x000000010d0d7824 */ /* 0x000fe400078e020a */
[----:B-1----:R-:W-:-:S04]  /*07b0*/  FFMA R17, R14, R15, 1 ;  /* 0x3f8000000e117423 */ /* 0x002fc8000000000f */
[----:B------:R-:W-:-:S04]  /*07c0*/  FFMA R3, R14, R17, R14 ;  /* 0x000000110e037223 */ /* 0x000fc8000000000e */
[----:B------:R-:W-:-:S04]  /*07d0*/  FFMA R14, R0, R3, RZ ;  /* 0x00000003000e7223 */ /* 0x000fc800000000ff */
[----:B------:R-:W-:-:S04]  /*07e0*/  FFMA R16, R15, R14, R0 ;  /* 0x0000000e0f107223 */ /* 0x000fc80000000000 */
[----:B------:R-:W-:-:S04]  /*07f0*/  FFMA R16, R3, R16, R14 ;  /* 0x0000001003107223 */ /* 0x000fc8000000000e */
[----:B------:R-:W-:-:S04]  /*0800*/  FFMA R15, R15, R16, R0 ;  /* 0x000000100f0f7223 */ /* 0x000fc80000000000 */
[----:B------:R-:W-:-:S05]  /*0810*/  FFMA R0, R3, R15, R16 ;  /* 0x0000000f03007223 */ /* 0x000fca0000000010 */
[----:B------:R-:W-:-:S04]  /*0820*/  SHF.R.U32.HI R11, RZ, 0x17, R0 ;  /* 0x00000017ff0b7819 */ /* 0x000fc80000011600 */
[----:B------:R-:W-:-:S05]  /*0830*/  LOP3.LUT R11, R11, 0xff, RZ, 0xc0, !PT ;  /* 0x000000ff0b0b7812 */ /* 0x000fca00078ec0ff */
[----:B------:R-:W-:-:S04]  /*0840*/  IMAD.IADD R14, R11, 0x1, R13 ;  /* 0x000000010b0e7824 */ /* 0x000fc800078e020d */
[----:B------:R-:W-:-:S05]  /*0850*/  VIADD R10, R14, 0xffffffff ;  /* 0xffffffff0e0a7836 */ /* 0x000fca0000000000 */
        /* <DEDUP_REMOVED lines=9> */
[CC--:B------:R-:W-:Y:S01]  /*08f0*/  FFMA.RZ R10, R3.reuse, R15.reuse, R16 ;  /* 0x0000000f030a7223 */ /* 0x0c0fe2000000c010 */
[C---:B------:R-:W-:Y:S01]  /*0900*/  IADD3 R12, PT, PT, R14.reuse, 0x20, RZ ;  /* 0x000000200e0c7810 */ /* 0x040fe20007ffe0ff */
[----:B------:R-:W-:Y:S01]  /*0910*/  IMAD.MOV R13, RZ, RZ, -R14 ;  /* 0x000000ffff0d7224 */ /* 0x000fe200078e0a0e */
[----:B------:R-:W-:Y:S02]  /*0920*/  ISETP.NE.AND P2, PT, R14, RZ, PT ;  /* 0x000000ff0e00720c */ /* 0x000fe40003f45270 */
[----:B------:R-:W-:Y:S01]  /*0930*/  LOP3.LUT R11, R10, 0x7fffff, RZ, 0xc0, !PT ;  /* 0x007fffff0a0b7812 */ /* 0x000fe200078ec0ff */
[CCC-:B------:R-:W-:Y:S01]  /*0940*/  FFMA.RP R10, R3.reuse, R15.reuse, R16.reuse ;  /* 0x0000000f030a7223 */ /* 0x1c0fe20000008010 */
[----:B------:R-:W-:Y:S01]  /*0950*/  FFMA.RM R3, R3, R15, R16 ;  /* 0x0000000f03037223 */ /* 0x000fe20000004010 */
[----:B------:R-:W-:Y:S02]  /*0960*/  ISETP.NE.AND P1, PT, R14, RZ, PT ;  /* 0x000000ff0e00720c */ /* 0x000fe40003f25270 */
[----:B------:R-:W-:-:S02]  /*0970*/  LOP3.LUT R11, R11, 0x800000, RZ, 0xfc, !PT ;  /* 0x008000000b0b7812 */ /* 0x000fc400078efcff */
[----:B------:R-:W-:Y:S02]  /*0980*/  FSETP.NEU.FTZ.AND P0, PT, R10, R3, PT ;  /* 0x000000030a00720b */ /* 0x000fe40003f1d000 */
[----:B------:R-:W-:Y:S02]  /*0990*/  SHF.L.U32 R12, R11, R12, RZ ;  /* 0x0000000c0b0c7219 */ /* 0x000fe400000006ff */
[----:B------:R-:W-:Y:S02]  /*09a0*/  SEL R10, R13, RZ, P2 ;  /* 0x000000ff0d0a7207 */ /* 0x000fe40001000000 */
[----:B------:R-:W-:Y:S02]  /*09b0*/  ISETP.NE.AND P1, PT, R12, RZ, P1 ;  /* 0x000000ff0c00720c */ /* 0x000fe40000f25270 */
[----:B------:R-:W-:Y:S02]  /*09c0*/  SHF.R.U32.HI R10, RZ, R10, R11 ;  /* 0x0000000aff0a7219 */ /* 0x000fe4000001160b */
[----:B------:R-:W-:-:S02]  /*09d0*/  PLOP3.LUT P0, PT, P0, P1, PT, 0xf8, 0x8f ;  /* 0x00000000008f781c */ /* 0x000fc40000703f70 */
[----:B------:R-:W-:Y:S02]  /*09e0*/  SHF.R.U32.HI R12, RZ, 0x1, R10 ;  /* 0x00000001ff0c7819 */ /* 0x000fe4000001160a */
[----:B------:R-:W-:-:S04]  /*09f0*/  SEL R3, RZ, 0x1, !P0 ;  /* 0x00000001ff037807 */ /* 0x000fc80004000000 */
[----:B------:R-:W-:-:S04]  /*0a00*/  LOP3.LUT R3, R3, 0x1, R12, 0xf8, !PT ;  /* 0x0000000103037812 */ /* 0x000fc800078ef80c */
[----:B------:R-:W-:-:S05]  /*0a10*/  LOP3.LUT R3, R3, R10, RZ, 0xc0, !PT ;  /* 0x0000000a03037212 */ /* 0x000fca00078ec0ff */
[----:B------:R-:W-:-:S05]  /*0a20*/  IMAD.IADD R3, R12, 0x1, R3 ;  /* 0x000000010c037824 */ /* 0x000fca00078e0203 */
[----:B------:R-:W-:Y:S01]  /*0a30*/  LOP3.LUT R0, R3, R0, RZ, 0xfc, !PT ;  /* 0x0000000003007212 */ /* 0x000fe200078efcff */
[----:B------:R-:W-:Y:S06]  /*0a40*/  BRA `(.L_x_48) ;  /* 0x0000000000107947 */ /* 0x000fec0003800000 */
.L_x_47:
[----:B------:R-:W-:-:S04]  /*0a50*/  LOP3.LUT R0, R0, 0x80000000, RZ, 0xc0, !PT ;  /* 0x8000000000007812 */ /* 0x000fc800078ec0ff */
[----:B------:R-:W-:Y:S01]  /*0a60*/  LOP3.LUT R0, R0, 0x7f800000, RZ, 0xfc, !PT ;  /* 0x7f80000000007812 */ /* 0x000fe200078efcff */
[----:B------:R-:W-:Y:S06]  /*0a70*/  BRA `(.L_x_48) ;  /* 0x0000000000047947 */ /* 0x000fec0003800000 */
.L_x_46:
[----:B------:R-:W-:-:S07]  /*0a80*/  IMAD R0, R13, 0x800000, R0 ;  /* 0x008000000d007824 */ /* 0x000fce00078e0200 */
.L_x_48:
[----:B------:R-:W-:Y:S05]  /*0a90*/  BSYNC.RECONVERGENT B2 ;  /* 0x0000000000027941 */ /* 0x000fea0003800200 */
.L_x_45:
[----:B------:R-:W-:Y:S05]  /*0aa0*/  BRA `(.L_x_49) ;  /* 0x0000000000207947 */ /* 0x000fea0003800000 */
.L_x_44:
[----:B------:R-:W-:-:S04]  /*0ab0*/  LOP3.LUT R0, R12, 0x80000000, R3, 0x48, !PT ;  /* 0x800000000c007812 */ /* 0x000fc800078e4803 */
[----:B------:R-:W-:Y:S01]  /*0ac0*/  LOP3.LUT R0, R0, 0x7f800000, RZ, 0xfc, !PT ;  /* 0x7f80000000007812 */ /* 0x000fe200078efcff */
[----:B------:R-:W-:Y:S06]  /*0ad0*/  BRA `(.L_x_49) ;  /* 0x0000000000147947 */ /* 0x000fec0003800000 */
.L_x_43:
[----:B------:R-:W-:Y:S01]  /*0ae0*/  LOP3.LUT R0, R12, 0x80000000, R3, 0x48, !PT ;  /* 0x800000000c007812 */ /* 0x000fe200078e4803 */
[----:B------:R-:W-:Y:S06]  /*0af0*/  BRA `(.L_x_49) ;  /* 0x00000000000c7947 */ /* 0x000fec0003800000 */
.L_x_42:
[----:B------:R-:W0:Y:S01]  /*0b00*/  MUFU.RSQ R0, -QNAN ;  /* 0xffc0000000007908 */ /* 0x000e220000001400 */
[----:B------:R-:W-:Y:S05]  /*0b10*/  BRA `(.L_x_49) ;  /* 0x0000000000047947 */ /* 0x000fea0003800000 */
.L_x_41:
[----:B------:R-:W-:-:S07]  /*0b20*/  FADD.FTZ R0, R3, R0 ;  /* 0x0000000003007221 */ /* 0x000fce0000010000 */
.L_x_49:
[----:B------:R-:W-:Y:S05]  /*0b30*/  BSYNC.RECONVERGENT B1 ;  /* 0x0000000000017941 */ /* 0x000fea0003800200 */
.L_x_39:
[----:B------:R-:W-:Y:S02]  /*0b40*/  IMAD.MOV.U32 R10, RZ, RZ, R8 ;  /* 0x000000ffff0a7224 */ /* 0x000fe400078e0008 */
[----:B------:R-:W-:-:S04]  /*0b50*/  IMAD.MOV.U32 R11, RZ, RZ, 0x0 ;  /* 0x00000000ff0b7424 */ /* 0x000fc800078e00ff */
[----:B0-----:R-:W-:Y:S05]  /*0b60*/  RET.REL.NODEC R10 `(bgr_u8_to_rgb_f16_planar) ;  /* 0xfffffff40a247950 */ /* 0x001fea0003c3ffff */
.L_x_50:
        /* <DEDUP_REMOVED lines=9> */
.L_x_53:


//--------------------- .nv.shared.enhance_kernel --------------------------
	.section	.nv.shared.enhance_kernel,"aw",@nobits
	.sectionflags	@""
	.align	4
.nv.shared.enhance_kernel:
	.zero		2320


//--------------------- .nv.shared.reserved.0     --------------------------
	.section	.nv.shared.reserved.0,"aw",@nobits
	.weak		__nv_reservedSMEM_offset_0_alias
	.size		__nv_reservedSMEM_offset_0_alias, 0, 64
	.other		__nv_reservedSMEM_offset_0_alias,@"STO_CUDA_RESERVED_SHARED STV_DEFAULT"
__nv_reservedSMEM_offset_0_alias:
	.zero		0
	.zero		64


//--------------------- .nv.constant0.enhance_kernel --------------------------
	.section	.nv.constant0.enhance_kernel,"a",@progbits
	.sectionflags	@""
	.align	4
.nv.constant0.enhance_kernel:
	.zero		928


//--------------------- .nv.constant0.bgr_u8_to_rgb_f16_planar --------------------------
	.section	.nv.constant0.bgr_u8_to_rgb_f16_planar,"a",@progbits
	.sectionflags	@""
	.align	4
.nv.constant0.bgr_u8_to_rgb_f16_planar:
	.zero		920


//--------------------- SYMBOLS --------------------------

	.type		.nv.reservedSmem.offset0,@object
	.size		.nv.reservedSmem.offset0,0x4
	.type		.nv.reservedSmem.cap,@object
	.size		.nv.reservedSmem.cap,0x4
